	.target	sm_100a

	.elftype	@"ET_EXEC"


//--------------------- .note.nv.tkinfo           --------------------------
	.section	.note.nv.tkinfo,"",@"SHT_NOTE"
	.sectionflags	@"SHF_NOTE_NV_TKINFO"
	.tkinfo
        /*0018*/ 	.word	0x00000002
        /*0030*/ 	.string	""
        /*0030*/ 	.string	"ptxas"
        /*0030*/ 	.string	"Cuda compilation tools, release 13.0, V13.0.88"
        /*0030*/ 	.string	"Build cuda_13.0.r13.0/compiler.36424714_0"
        /*0030*/ 	.string	"-arch sm_100a -m 64 "



//--------------------- .note.nv.cuinfo           --------------------------
	.section	.note.nv.cuinfo,"",@"SHT_NOTE"
	.sectionflags	@"SHF_NOTE_NV_CUINFO"
        /*0018*/ 	.short	0x0002
        /*001a*/ 	.short	0x0064
        /*001c*/ 	.short	0x0082
	.zero		2


//--------------------- .nv.info                  --------------------------
	.section	.nv.info,"",@"SHT_CUDA_INFO"
	.align	4


	//----- nvinfo : EIATTR_REGCOUNT
	.align		4
        /*0000*/ 	.byte	0x04, 0x2f
        /*0002*/ 	.short	(.L_19 - .L_18)
	.align		4
.L_18:
        /*0004*/ 	.word	index@(_ZN7cutlass13device_kernelINS_4gemm6kernel13GemmUniversalIN4cute5tupleIJiiiiEEENS1_10collective13CollectiveMmaINS1_35MainloopSm100TmaUmmaWarpSpecializedILi35ELi2ELi4ENS5_IJNS4_1CILi1EEESB_SB_EEEEENS5_IJNSA_ILi64EEENSA_ILi112EEENSA_ILi16EEEEEENS_6half_tENS5_IJlSB_lEEESI_SJ_NS4_8TiledMMAINS4_8MMA_AtomIJNS4_20SM100_MMA_F16BF16_SSISI_SI_fLi64ELi112ELNS4_4UMMA5MajorE0ELSO_0ELNSN_7ScaleInE0ELSP_0EEEEEENS4_6LayoutISC_NS5_IJNSA_ILi0EEEST_ST_EEEEENS5_IJNS4_10UnderscoreESW_SW_EEEEENS4_13SM90_TMA_LOADENS4_14ComposedLayoutINS4_7SwizzleILi1ELi4ELi3EEENS4_18smem_ptr_flag_bitsILi16EEENSS_INS5_IJNSA_ILi8EEESG_EEENS5_IJSG_SB_EEEEEEEvNS4_8identityESZ_S19_vS1A_EENS_8epilogue10collective18CollectiveEpilogueINS1C_23Sm100TmaWarpSpecializedILi2ELi1ELi56ELb1ELb0EEEJSH_NS5_IJNSS_ISE_SB_EENSS_ISF_SB_EEEEESI_SJ_SI_SJ_NS1C_6fusion15FusionCallbacksIS1G_NS1K_17LinearCombinationISI_fSI_fLNS_15FloatRoundStyleE2EEESH_S1J_JEEENS4_5SM1004TMEM4LOAD26SM100_TMEM_LOAD_16dp256b2xESZ_S19_NS4_17SM75_U32x4_LDSM_NENS4_14SM90_TMA_STOREES19_NS4_17SM90_U32x4_STSM_NENS4_39AutoVectorizingCopyWithAssumedAlignmentILi128EEEEEEvvEEEEvNT_6ParamsE)
        /*0008*/ 	.word	0x0000009f


	//----- nvinfo : EIATTR_FRAME_SIZE
	.align		4
.L_19:
        /*000c*/ 	.byte	0x04, 0x11
        /*000e*/ 	.short	(.L_21 - .L_20)
	.align		4
.L_20:
        /*0010*/ 	.word	index@($__internal_2_$__cuda_sm10x_tcgen05_guardrail_trap_unallocated_columns_being_dealloced)
        /*0014*/ 	.word	0x00000000


	//----- nvinfo : EIATTR_FRAME_SIZE
	.align		4
.L_21:
        /*0018*/ 	.byte	0x04, 0x11
        /*001a*/ 	.short	(.L_23 - .L_22)
	.align		4
.L_22:
        /*001c*/ 	.word	index@($__internal_1_$__cuda_sm10x_tcgen05_guardrail_trap_phase_invalid_during_alloc)
        /*0020*/ 	.word	0x00000000


	//----- nvinfo : EIATTR_FRAME_SIZE
	.align		4
.L_23:
        /*0024*/ 	.byte	0x04, 0x11
        /*0026*/ 	.short	(.L_25 - .L_24)
	.align		4
.L_24:
        /*0028*/ 	.word	index@($__internal_0_$__cuda_sm10x_tcgen05_guardrail_trap_col_being_dealloced_not_returned_by_alloc)
        /*002c*/ 	.word	0x00000000


	//----- nvinfo : EIATTR_FRAME_SIZE
	.align		4
.L_25:
        /*0030*/ 	.byte	0x04, 0x11
        /*0032*/ 	.short	(.L_27 - .L_26)
	.align		4
.L_26:
        /*0034*/ 	.word	index@(_ZN7cutlass13device_kernelINS_4gemm6kernel13GemmUniversalIN4cute5tupleIJiiiiEEENS1_10collective13CollectiveMmaINS1_35MainloopSm100TmaUmmaWarpSpecializedILi35ELi2ELi4ENS5_IJNS4_1CILi1EEESB_SB_EEEEENS5_IJNSA_ILi64EEENSA_ILi112EEENSA_ILi16EEEEEENS_6half_tENS5_IJlSB_lEEESI_SJ_NS4_8TiledMMAINS4_8MMA_AtomIJNS4_20SM100_MMA_F16BF16_SSISI_SI_fLi64ELi112ELNS4_4UMMA5MajorE0ELSO_0ELNSN_7ScaleInE0ELSP_0EEEEEENS4_6LayoutISC_NS5_IJNSA_ILi0EEEST_ST_EEEEENS5_IJNS4_10UnderscoreESW_SW_EEEEENS4_13SM90_TMA_LOADENS4_14ComposedLayoutINS4_7SwizzleILi1ELi4ELi3EEENS4_18smem_ptr_flag_bitsILi16EEENSS_INS5_IJNSA_ILi8EEESG_EEENS5_IJSG_SB_EEEEEEEvNS4_8identityESZ_S19_vS1A_EENS_8epilogue10collective18CollectiveEpilogueINS1C_23Sm100TmaWarpSpecializedILi2ELi1ELi56ELb1ELb0EEEJSH_NS5_IJNSS_ISE_SB_EENSS_ISF_SB_EEEEESI_SJ_SI_SJ_NS1C_6fusion15FusionCallbacksIS1G_NS1K_17LinearCombinationISI_fSI_fLNS_15FloatRoundStyleE2EEESH_S1J_JEEENS4_5SM1004TMEM4LOAD26SM100_TMEM_LOAD_16dp256b2xESZ_S19_NS4_17SM75_U32x4_LDSM_NENS4_14SM90_TMA_STOREES19_NS4_17SM90_U32x4_STSM_NENS4_39AutoVectorizingCopyWithAssumedAlignmentILi128EEEEEEvvEEEEvNT_6ParamsE)
        /*0038*/ 	.word	0x00000000


	//----- nvinfo : EIATTR_MIN_STACK_SIZE
	.align		4
.L_27:
        /*003c*/ 	.byte	0x04, 0x12
        /*003e*/ 	.short	(.L_29 - .L_28)
	.align		4
.L_28:
        /*0040*/ 	.word	index@(_ZN7cutlass13device_kernelINS_4gemm6kernel13GemmUniversalIN4cute5tupleIJiiiiEEENS1_10collective13CollectiveMmaINS1_35MainloopSm100TmaUmmaWarpSpecializedILi35ELi2ELi4ENS5_IJNS4_1CILi1EEESB_SB_EEEEENS5_IJNSA_ILi64EEENSA_ILi112EEENSA_ILi16EEEEEENS_6half_tENS5_IJlSB_lEEESI_SJ_NS4_8TiledMMAINS4_8MMA_AtomIJNS4_20SM100_MMA_F16BF16_SSISI_SI_fLi64ELi112ELNS4_4UMMA5MajorE0ELSO_0ELNSN_7ScaleInE0ELSP_0EEEEEENS4_6LayoutISC_NS5_IJNSA_ILi0EEEST_ST_EEEEENS5_IJNS4_10UnderscoreESW_SW_EEEEENS4_13SM90_TMA_LOADENS4_14ComposedLayoutINS4_7SwizzleILi1ELi4ELi3EEENS4_18smem_ptr_flag_bitsILi16EEENSS_INS5_IJNSA_ILi8EEESG_EEENS5_IJSG_SB_EEEEEEEvNS4_8identityESZ_S19_vS1A_EENS_8epilogue10collective18CollectiveEpilogueINS1C_23Sm100TmaWarpSpecializedILi2ELi1ELi56ELb1ELb0EEEJSH_NS5_IJNSS_ISE_SB_EENSS_ISF_SB_EEEEESI_SJ_SI_SJ_NS1C_6fusion15FusionCallbacksIS1G_NS1K_17LinearCombinationISI_fSI_fLNS_15FloatRoundStyleE2EEESH_S1J_JEEENS4_5SM1004TMEM4LOAD26SM100_TMEM_LOAD_16dp256b2xESZ_S19_NS4_17SM75_U32x4_LDSM_NENS4_14SM90_TMA_STOREES19_NS4_17SM90_U32x4_STSM_NENS4_39AutoVectorizingCopyWithAssumedAlignmentILi128EEEEEEvvEEEEvNT_6ParamsE)
        /*0044*/ 	.word	0x00000000
.L_29:


//--------------------- .nv.compat                --------------------------
	.section	.nv.compat,"",@"SHT_CUDA_COMPAT_INFO"
	.align	4
        /*0000*/ 	.byte	0x02, 0x09, 0x01, 0x00, 0x02, 0x02, 0x02, 0x00, 0x02, 0x05, 0x05, 0x00, 0x03, 0x07, 0x01, 0x01
        /*0010*/ 	.byte	0x02, 0x03, 0x01, 0x00, 0x02, 0x06, 0x01, 0x00, 0x04, 0x0b, 0x08, 0x00, 0x09, 0x00, 0x00, 0x00
        /*0020*/ 	.byte	0x00, 0x00, 0x00, 0x00


//--------------------- .nv.info._ZN7cutlass13device_kernelINS_4gemm6kernel13GemmUniversalIN4cute5tupleIJiiiiEEENS1_10collective13CollectiveMmaINS1_35MainloopSm100TmaUmmaWarpSpecializedILi35ELi2ELi4ENS5_IJNS4_1CILi1EEESB_SB_EEEEENS5_IJNSA_ILi64EEENSA_ILi112EEENSA_ILi16EEEEEENS_6half_tENS5_IJlSB_lEEESI_SJ_NS4_8TiledMMAINS4_8MMA_AtomIJNS4_20SM100_MMA_F16BF16_SSISI_SI_fLi64ELi112ELNS4_4UMMA5MajorE0ELSO_0ELNSN_7ScaleInE0ELSP_0EEEEEENS4_6LayoutISC_NS5_IJNSA_ILi0EEEST_ST_EEEEENS5_IJNS4_10UnderscoreESW_SW_EEEEENS4_13SM90_TMA_LOADENS4_14ComposedLayoutINS4_7SwizzleILi1ELi4ELi3EEENS4_18smem_ptr_flag_bitsILi16EEENSS_INS5_IJNSA_ILi8EEESG_EEENS5_IJSG_SB_EEEEEEEvNS4_8identityESZ_S19_vS1A_EENS_8epilogue10collective18CollectiveEpilogueINS1C_23Sm100TmaWarpSpecializedILi2ELi1ELi56ELb1ELb0EEEJSH_NS5_IJNSS_ISE_SB_EENSS_ISF_SB_EEEEESI_SJ_SI_SJ_NS1C_6fusion15FusionCallbacksIS1G_NS1K_17LinearCombinationISI_fSI_fLNS_15FloatRoundStyleE2EEESH_S1J_JEEENS4_5SM1004TMEM4LOAD26SM100_TMEM_LOAD_16dp256b2xESZ_S19_NS4_17SM75_U32x4_LDSM_NENS4_14SM90_TMA_STOREES19_NS4_17SM90_U32x4_STSM_NENS4_39AutoVectorizingCopyWithAssumedAlignmentILi128EEEEEEvvEEEEvNT_6ParamsE --------------------------
	.section	.nv.info._ZN7cutlass13device_kernelINS_4gemm6kernel13GemmUniversalIN4cute5tupleIJiiiiEEENS1_10collective13CollectiveMmaINS1_35MainloopSm100TmaUmmaWarpSpecializedILi35ELi2ELi4ENS5_IJNS4_1CILi1EEESB_SB_EEEEENS5_IJNSA_ILi64EEENSA_ILi112EEENSA_ILi16EEEEEENS_6half_tENS5_IJlSB_lEEESI_SJ_NS4_8TiledMMAINS4_8MMA_AtomIJNS4_20SM100_MMA_F16BF16_SSISI_SI_fLi64ELi112ELNS4_4UMMA5MajorE0ELSO_0ELNSN_7ScaleInE0ELSP_0EEEEEENS4_6LayoutISC_NS5_IJNSA_ILi0EEEST_ST_EEEEENS5_IJNS4_10UnderscoreESW_SW_EEEEENS4_13SM90_TMA_LOADENS4_14ComposedLayoutINS4_7SwizzleILi1ELi4ELi3EEENS4_18smem_ptr_flag_bitsILi16EEENSS_INS5_IJNSA_ILi8EEESG_EEENS5_IJSG_SB_EEEEEEEvNS4_8identityESZ_S19_vS1A_EENS_8epilogue10collective18CollectiveEpilogueINS1C_23Sm100TmaWarpSpecializedILi2ELi1ELi56ELb1ELb0EEEJSH_NS5_IJNSS_ISE_SB_EENSS_ISF_SB_EEEEESI_SJ_SI_SJ_NS1C_6fusion15FusionCallbacksIS1G_NS1K_17LinearCombinationISI_fSI_fLNS_15FloatRoundStyleE2EEESH_S1J_JEEENS4_5SM1004TMEM4LOAD26SM100_TMEM_LOAD_16dp256b2xESZ_S19_NS4_17SM75_U32x4_LDSM_NENS4_14SM90_TMA_STOREES19_NS4_17SM90_U32x4_STSM_NENS4_39AutoVectorizingCopyWithAssumedAlignmentILi128EEEEEEvvEEEEvNT_6ParamsE,"",@"SHT_CUDA_INFO"
	.sectionflags	@""
	.align	4


	//----- nvinfo : EIATTR_CUDA_API_VERSION
	.align		4
        /*0000*/ 	.byte	0x04, 0x37
        /*0002*/ 	.short	(.L_31 - .L_30)
.L_30:
        /*0004*/ 	.word	0x00000082


	//----- nvinfo : EIATTR_KPARAM_INFO
	.align		4
.L_31:
        /*0008*/ 	.byte	0x04, 0x17
        /*000a*/ 	.short	(.L_33 - .L_32)
.L_32:
        /*000c*/ 	.word	0x00000000
        /*0010*/ 	.short	0x0000
        /*0012*/ 	.short	0x0000
        /*0014*/ 	.byte	0x00, 0xf0, 0x01, 0x20


	//----- nvinfo : EIATTR_AT_ENTRY_FRAGMENTS
	.align		4
.L_33:
        /*0018*/ 	.byte	0x04, 0x4f
        /*001a*/ 	.short	(.L_35 - .L_34)


	//   ....[0]....
.L_34:
        /*001c*/ 	.word	0x00000006


	//----- nvinfo : EIATTR_RESERVED_SMEM_USED
	.align		4
.L_35:
        /*0020*/ 	.byte	0x01, 0x41
	.zero		2


	//----- nvinfo : EIATTR_SPARSE_MMA_MASK
	.align		4
        /*0024*/ 	.byte	0x03, 0x50
        /*0026*/ 	.short	0x0000


	//----- nvinfo : EIATTR_TCGEN05_1CTA_USED
	.align		4
        /*0028*/ 	.byte	0x01, 0x51
	.zero		2


	//----- nvinfo : EIATTR_MAXREG_COUNT
	.align		4
        /*002c*/ 	.byte	0x03, 0x1b
        /*002e*/ 	.short	0x00ff


	//----- nvinfo : EIATTR_NUM_BARRIERS
	.align		4
        /*0030*/ 	.byte	0x02, 0x4c
        /*0032*/ 	.byte	0x07
	.zero		1


	//----- nvinfo : EIATTR_EXTERNS
	.align		4
        /*0034*/ 	.byte	0x04, 0x0f
        /*0036*/ 	.short	(.L_37 - .L_36)


	//   ....[0]....
	.align		4
.L_36:
        /*0038*/ 	.word	index@(__assertfail)


	//----- nvinfo : EIATTR_MERCURY_ISA_VERSION
	.align		4
.L_37:
        /*003c*/ 	.byte	0x03, 0x5f
        /*003e*/ 	.short	0x0101


	//----- nvinfo : EIATTR_INT_WARP_WIDE_INSTR_OFFSETS
	.align		4
        /*0040*/ 	.byte	0x04, 0x31
        /*0042*/ 	.short	(.L_39 - .L_38)


	//   ....[0]....
.L_38:
        /*0044*/ 	.word	0x000021b0


	//   ....[1]....
        /*0048*/ 	.word	0x00004c60


	//   ....[2]....
        /*004c*/ 	.word	0x00004c90


	//   ....[3]....
        /*0050*/ 	.word	0x00004ce0


	//   ....[4]....
        /*0054*/ 	.word	0x00005750


	//   ....[5]....
        /*0058*/ 	.word	0x00005790


	//   ....[6]....
        /*005c*/ 	.word	0x000057b0


	//   ....[7]....
        /*0060*/ 	.word	0x000057d0


	//   ....[8]....
        /*0064*/ 	.word	0x00005970


	//   ....[9]....
        /*0068*/ 	.word	0x000059d0


	//   ....[10]....
        /*006c*/ 	.word	0x00005a20


	//   ....[11]....
        /*0070*/ 	.word	0x00005a50


	//----- nvinfo : EIATTR_COOP_GROUP_MASK_REGIDS
	.align		4
.L_39:
        /*0074*/ 	.byte	0x04, 0x29
        /*0076*/ 	.short	(.L_41 - .L_40)


	//   ....[0]....
.L_40:
        /*0078*/ 	.word	0xffffffff


	//   ....[1]....
        /*007c*/ 	.word	0xffffffff


	//   ....[2]....
        /*0080*/ 	.word	0xffffffff


	//   ....[3]....
        /*0084*/ 	.word	0xffffffff


	//   ....[4]....
        /*0088*/ 	.word	0xffffffff


	//   ....[5]....
        /*008c*/ 	.word	0xffffffff


	//   ....[6]....
        /*0090*/ 	.word	0xffffffff


	//   ....[7]....
        /*0094*/ 	.word	0xffffffff


	//   ....[8]....
        /*0098*/ 	.word	0xffffffff


	//   ....[9]....
        /*009c*/ 	.word	0xffffffff


	//   ....[10]....
        /*00a0*/ 	.word	0xffffffff


	//   ....[11]....
        /*00a4*/ 	.word	0xffffffff


	//   ....[12]....
        /*00a8*/ 	.word	0xffffffff


	//----- nvinfo : EIATTR_COOP_GROUP_INSTR_OFFSETS
	.align		4
.L_41:
        /*00ac*/ 	.byte	0x04, 0x28
        /*00ae*/ 	.short	(.L_43 - .L_42)


	//   ....[0]....
.L_42:
        /*00b0*/ 	.word	0x00000090


	//   ....[1]....
        /*00b4*/ 	.word	0x000004d0


	//   ....[2]....
        /*00b8*/ 	.word	0x00000a50


	//   ....[3]....
        /*00bc*/ 	.word	0x00000bb0


	//   ....[4]....
        /*00c0*/ 	.word	0x00000cb0


	//   ....[5]....
        /*00c4*/ 	.word	0x00000e20


	//   ....[6]....
        /*00c8*/ 	.word	0x00000fc0


	//   ....[7]....
        /*00cc*/ 	.word	0x00002090


	//   ....[8]....
        /*00d0*/ 	.word	0x00003fe0


	//   ....[9]....
        /*00d4*/ 	.word	0x000041f0


	//   ....[10]....
        /*00d8*/ 	.word	0x00004220


	//   ....[11]....
        /*00dc*/ 	.word	0x00004b50


	//   ....[12]....
        /*00e0*/ 	.word	0x00004d80


	//----- nvinfo : EIATTR_VRC_CTA_INIT_COUNT
	.align		4
.L_43:
        /*00e4*/ 	.byte	0x02, 0x4a
        /*00e6*/ 	.byte	0x80
	.zero		1


	//----- nvinfo : EIATTR_SYSCALL_OFFSETS
	.align		4
        /*00e8*/ 	.byte	0x04, 0x46
        /*00ea*/ 	.short	(.L_45 - .L_44)


	//   ....[0]....
.L_44:
        /*00ec*/ 	.word	0x00006560


	//   ....[1]....
        /*00f0*/ 	.word	0x00006650


	//   ....[2]....
        /*00f4*/ 	.word	0x00006ef0


	//   ....[3]....
        /*00f8*/ 	.word	0x00007060


	//   ....[4]....
        /*00fc*/ 	.word	0x000071d0


	//   ....[5]....
        /*0100*/ 	.word	0x00007340


	//   ....[6]....
        /*0104*/ 	.word	0x000074b0


	//   ....[7]....
        /*0108*/ 	.word	0x00007620


	//   ....[8]....
        /*010c*/ 	.word	0x00007790


	//----- nvinfo : EIATTR_MBARRIER_INSTR_OFFSETS
	.align		4
.L_45:
        /*0110*/ 	.byte	0x04, 0x39
        /*0112*/ 	.short	(.L_47 - .L_46)


	//   ....[0]....
.L_46:
        /*0114*/ 	.word	0x000005d0
        /*0118*/ 	.word	0x000000ff
        /*011c*/ 	.word	0x00000000
        /*0120*/ 	.short	0x0100
        /*0122*/ 	.byte	0x05
	.zero		1


	//   ....[1]....
        /*0124*/ 	.word	0x000005e0
        /*0128*/ 	.word	0x000000ff
        /*012c*/ 	.word	0x00000118
        /*0130*/ 	.short	0x0100
        /*0132*/ 	.byte	0x05
	.zero		1


	//   ....[2]....
        /*0134*/ 	.word	0x000005f0
        /*0138*/ 	.word	0x000000ff
        /*013c*/ 	.word	0x00000008
        /*0140*/ 	.short	0x0100
        /*0142*/ 	.byte	0x05
	.zero		1


	//   ....[3]....
        /*0144*/ 	.word	0x00000600
        /*0148*/ 	.word	0x000000ff
        /*014c*/ 	.word	0x00000120
        /*0150*/ 	.short	0x0100
        /*0152*/ 	.byte	0x05
	.zero		1


	//   ....[4]....
        /*0154*/ 	.word	0x00000610
        /*0158*/ 	.word	0x000000ff
        /*015c*/ 	.word	0x00000010
        /*0160*/ 	.short	0x0100
        /*0162*/ 	.byte	0x05
	.zero		1


	//   ....[5]....
        /*0164*/ 	.word	0x00000620
        /*0168*/ 	.word	0x000000ff
        /*016c*/ 	.word	0x00000128
        /*0170*/ 	.short	0x0100
        /*0172*/ 	.byte	0x05
	.zero		1


	//   ....[6]....
        /*0174*/ 	.word	0x00000630
        /*0178*/ 	.word	0x000000ff
        /*017c*/ 	.word	0x00000018
        /*0180*/ 	.short	0x0100
        /*0182*/ 	.byte	0x05
	.zero		1


	//   ....[7]....
        /*0184*/ 	.word	0x00000640
        /*0188*/ 	.word	0x000000ff
        /*018c*/ 	.word	0x00000130
        /*0190*/ 	.short	0x0100
        /*0192*/ 	.byte	0x05
	.zero		1


	//   ....[8]....
        /*0194*/ 	.word	0x00000650
        /*0198*/ 	.word	0x000000ff
        /*019c*/ 	.word	0x00000020
        /*01a0*/ 	.short	0x0100
        /*01a2*/ 	.byte	0x05
	.zero		1


	//   ....[9]....
        /*01a4*/ 	.word	0x00000660
        /*01a8*/ 	.word	0x000000ff
        /*01ac*/ 	.word	0x00000138
        /*01b0*/ 	.short	0x0100
        /*01b2*/ 	.byte	0x05
	.zero		1


	//   ....[10]....
        /*01b4*/ 	.word	0x00000670
        /*01b8*/ 	.word	0x000000ff
        /*01bc*/ 	.word	0x00000028
        /*01c0*/ 	.short	0x0100
        /*01c2*/ 	.byte	0x05
	.zero		1


	//   ....[11]....
        /*01c4*/ 	.word	0x00000680
        /*01c8*/ 	.word	0x000000ff
        /*01cc*/ 	.word	0x00000140
        /*01d0*/ 	.short	0x0100
        /*01d2*/ 	.byte	0x05
	.zero		1


	//   ....[12]....
        /*01d4*/ 	.word	0x00000690
        /*01d8*/ 	.word	0x000000ff
        /*01dc*/ 	.word	0x00000030
        /*01e0*/ 	.short	0x0100
        /*01e2*/ 	.byte	0x05
	.zero		1


	//   ....[13]....
        /*01e4*/ 	.word	0x000006a0
        /*01e8*/ 	.word	0x000000ff
        /*01ec*/ 	.word	0x00000148
        /*01f0*/ 	.short	0x0100
        /*01f2*/ 	.byte	0x05
	.zero		1


	//   ....[14]....
        /*01f4*/ 	.word	0x000006b0
        /*01f8*/ 	.word	0x000000ff
        /*01fc*/ 	.word	0x00000038
        /*0200*/ 	.short	0x0100
        /*0202*/ 	.byte	0x05
	.zero		1


	//   ....[15]....
        /*0204*/ 	.word	0x000006c0
        /*0208*/ 	.word	0x000000ff
        /*020c*/ 	.word	0x00000150
        /*0210*/ 	.short	0x0100
        /*0212*/ 	.byte	0x05
	.zero		1


	//   ....[16]....
        /*0214*/ 	.word	0x000006d0
        /*0218*/ 	.word	0x000000ff
        /*021c*/ 	.word	0x00000040
        /*0220*/ 	.short	0x0100
        /*0222*/ 	.byte	0x05
	.zero		1


	//   ....[17]....
        /*0224*/ 	.word	0x000006e0
        /*0228*/ 	.word	0x000000ff
        /*022c*/ 	.word	0x00000158
        /*0230*/ 	.short	0x0100
        /*0232*/ 	.byte	0x05
	.zero		1


	//   ....[18]....
        /*0234*/ 	.word	0x000006f0
        /*0238*/ 	.word	0x000000ff
        /*023c*/ 	.word	0x00000048
        /*0240*/ 	.short	0x0100
        /*0242*/ 	.byte	0x05
	.zero		1


	//   ....[19]....
        /*0244*/ 	.word	0x00000700
        /*0248*/ 	.word	0x000000ff
        /*024c*/ 	.word	0x00000160
        /*0250*/ 	.short	0x0100
        /*0252*/ 	.byte	0x05
	.zero		1


	//   ....[20]....
        /*0254*/ 	.word	0x00000710
        /*0258*/ 	.word	0x000000ff
        /*025c*/ 	.word	0x00000050
        /*0260*/ 	.short	0x0100
        /*0262*/ 	.byte	0x05
	.zero		1


	//   ....[21]....
        /*0264*/ 	.word	0x00000720
        /*0268*/ 	.word	0x000000ff
        /*026c*/ 	.word	0x00000168
        /*0270*/ 	.short	0x0100
        /*0272*/ 	.byte	0x05
	.zero		1


	//   ....[22]....
        /*0274*/ 	.word	0x00000730
        /*0278*/ 	.word	0x000000ff
        /*027c*/ 	.word	0x00000058
        /*0280*/ 	.short	0x0100
        /*0282*/ 	.byte	0x05
	.zero		1


	//   ....[23]....
        /*0284*/ 	.word	0x00000740
        /*0288*/ 	.word	0x000000ff
        /*028c*/ 	.word	0x00000170
        /*0290*/ 	.short	0x0100
        /*0292*/ 	.byte	0x05
	.zero		1


	//   ....[24]....
        /*0294*/ 	.word	0x00000750
        /*0298*/ 	.word	0x000000ff
        /*029c*/ 	.word	0x00000060
        /*02a0*/ 	.short	0x0100
        /*02a2*/ 	.byte	0x05
	.zero		1


	//   ....[25]....
        /*02a4*/ 	.word	0x00000760
        /*02a8*/ 	.word	0x000000ff
        /*02ac*/ 	.word	0x00000178
        /*02b0*/ 	.short	0x0100
        /*02b2*/ 	.byte	0x05
	.zero		1


	//   ....[26]....
        /*02b4*/ 	.word	0x00000770
        /*02b8*/ 	.word	0x000000ff
        /*02bc*/ 	.word	0x00000068
        /*02c0*/ 	.short	0x0100
        /*02c2*/ 	.byte	0x05
	.zero		1


	//   ....[27]....
        /*02c4*/ 	.word	0x00000780
        /*02c8*/ 	.word	0x000000ff
        /*02cc*/ 	.word	0x00000180
        /*02d0*/ 	.short	0x0100
        /*02d2*/ 	.byte	0x05
	.zero		1


	//   ....[28]....
        /*02d4*/ 	.word	0x00000790
        /*02d8*/ 	.word	0x000000ff
        /*02dc*/ 	.word	0x00000070
        /*02e0*/ 	.short	0x0100
        /*02e2*/ 	.byte	0x05
	.zero		1


	//   ....[29]....
        /*02e4*/ 	.word	0x000007a0
        /*02e8*/ 	.word	0x000000ff
        /*02ec*/ 	.word	0x00000188
        /*02f0*/ 	.short	0x0100
        /*02f2*/ 	.byte	0x05
	.zero		1


	//   ....[30]....
        /*02f4*/ 	.word	0x000007b0
        /*02f8*/ 	.word	0x000000ff
        /*02fc*/ 	.word	0x00000078
        /*0300*/ 	.short	0x0100
        /*0302*/ 	.byte	0x05
	.zero		1


	//   ....[31]....
        /*0304*/ 	.word	0x000007c0
        /*0308*/ 	.word	0x000000ff
        /*030c*/ 	.word	0x00000190
        /*0310*/ 	.short	0x0100
        /*0312*/ 	.byte	0x05
	.zero		1


	//   ....[32]....
        /*0314*/ 	.word	0x000007d0
        /*0318*/ 	.word	0x000000ff
        /*031c*/ 	.word	0x00000080
        /*0320*/ 	.short	0x0100
        /*0322*/ 	.byte	0x05
	.zero		1


	//   ....[33]....
        /*0324*/ 	.word	0x000007e0
        /*0328*/ 	.word	0x000000ff
        /*032c*/ 	.word	0x00000198
        /*0330*/ 	.short	0x0100
        /*0332*/ 	.byte	0x05
	.zero		1


	//   ....[34]....
        /*0334*/ 	.word	0x000007f0
        /*0338*/ 	.word	0x000000ff
        /*033c*/ 	.word	0x00000088
        /*0340*/ 	.short	0x0100
        /*0342*/ 	.byte	0x05
	.zero		1


	//   ....[35]....
        /*0344*/ 	.word	0x00000800
        /*0348*/ 	.word	0x000000ff
        /*034c*/ 	.word	0x000001a0
        /*0350*/ 	.short	0x0100
        /*0352*/ 	.byte	0x05
	.zero		1


	//   ....[36]....
        /*0354*/ 	.word	0x00000810
        /*0358*/ 	.word	0x000000ff
        /*035c*/ 	.word	0x00000090
        /*0360*/ 	.short	0x0100
        /*0362*/ 	.byte	0x05
	.zero		1


	//   ....[37]....
        /*0364*/ 	.word	0x00000820
        /*0368*/ 	.word	0x000000ff
        /*036c*/ 	.word	0x000001a8
        /*0370*/ 	.short	0x0100
        /*0372*/ 	.byte	0x05
	.zero		1


	//   ....[38]....
        /*0374*/ 	.word	0x00000830
        /*0378*/ 	.word	0x000000ff
        /*037c*/ 	.word	0x00000098
        /*0380*/ 	.short	0x0100
        /*0382*/ 	.byte	0x05
	.zero		1


	//   ....[39]....
        /*0384*/ 	.word	0x00000840
        /*0388*/ 	.word	0x000000ff
        /*038c*/ 	.word	0x000001b0
        /*0390*/ 	.short	0x0100
        /*0392*/ 	.byte	0x05
	.zero		1


	//   ....[40]....
        /*0394*/ 	.word	0x00000850
        /*0398*/ 	.word	0x000000ff
        /*039c*/ 	.word	0x000000a0
        /*03a0*/ 	.short	0x0100
        /*03a2*/ 	.byte	0x05
	.zero		1


	//   ....[41]....
        /*03a4*/ 	.word	0x00000860
        /*03a8*/ 	.word	0x000000ff
        /*03ac*/ 	.word	0x000001b8
        /*03b0*/ 	.short	0x0100
        /*03b2*/ 	.byte	0x05
	.zero		1


	//   ....[42]....
        /*03b4*/ 	.word	0x00000870
        /*03b8*/ 	.word	0x000000ff
        /*03bc*/ 	.word	0x000000a8
        /*03c0*/ 	.short	0x0100
        /*03c2*/ 	.byte	0x05
	.zero		1


	//   ....[43]....
        /*03c4*/ 	.word	0x00000880
        /*03c8*/ 	.word	0x000000ff
        /*03cc*/ 	.word	0x000001c0
        /*03d0*/ 	.short	0x0100
        /*03d2*/ 	.byte	0x05
	.zero		1


	//   ....[44]....
        /*03d4*/ 	.word	0x00000890
        /*03d8*/ 	.word	0x000000ff
        /*03dc*/ 	.word	0x000000b0
        /*03e0*/ 	.short	0x0100
        /*03e2*/ 	.byte	0x05
	.zero		1


	//   ....[45]....
        /*03e4*/ 	.word	0x000008a0
        /*03e8*/ 	.word	0x000000ff
        /*03ec*/ 	.word	0x000001c8
        /*03f0*/ 	.short	0x0100
        /*03f2*/ 	.byte	0x05
	.zero		1


	//   ....[46]....
        /*03f4*/ 	.word	0x000008b0
        /*03f8*/ 	.word	0x000000ff
        /*03fc*/ 	.word	0x000000b8
        /*0400*/ 	.short	0x0100
        /*0402*/ 	.byte	0x05
	.zero		1


	//   ....[47]....
        /*0404*/ 	.word	0x000008c0
        /*0408*/ 	.word	0x000000ff
        /*040c*/ 	.word	0x000001d0
        /*0410*/ 	.short	0x0100
        /*0412*/ 	.byte	0x05
	.zero		1


	//   ....[48]....
        /*0414*/ 	.word	0x000008d0
        /*0418*/ 	.word	0x000000ff
        /*041c*/ 	.word	0x000000c0
        /*0420*/ 	.short	0x0100
        /*0422*/ 	.byte	0x05
	.zero		1


	//   ....[49]....
        /*0424*/ 	.word	0x000008e0
        /*0428*/ 	.word	0x000000ff
        /*042c*/ 	.word	0x000001d8
        /*0430*/ 	.short	0x0100
        /*0432*/ 	.byte	0x05
	.zero		1


	//   ....[50]....
        /*0434*/ 	.word	0x000008f0
        /*0438*/ 	.word	0x000000ff
        /*043c*/ 	.word	0x000000c8
        /*0440*/ 	.short	0x0100
        /*0442*/ 	.byte	0x05
	.zero		1


	//   ....[51]....
        /*0444*/ 	.word	0x00000900
        /*0448*/ 	.word	0x000000ff
        /*044c*/ 	.word	0x000001e0
        /*0450*/ 	.short	0x0100
        /*0452*/ 	.byte	0x05
	.zero		1


	//   ....[52]....
        /*0454*/ 	.word	0x00000910
        /*0458*/ 	.word	0x000000ff
        /*045c*/ 	.word	0x000000d0
        /*0460*/ 	.short	0x0100
        /*0462*/ 	.byte	0x05
	.zero		1


	//   ....[53]....
        /*0464*/ 	.word	0x00000920
        /*0468*/ 	.word	0x000000ff
        /*046c*/ 	.word	0x000001e8
        /*0470*/ 	.short	0x0100
        /*0472*/ 	.byte	0x05
	.zero		1


	//   ....[54]....
        /*0474*/ 	.word	0x00000930
        /*0478*/ 	.word	0x000000ff
        /*047c*/ 	.word	0x000000d8
        /*0480*/ 	.short	0x0100
        /*0482*/ 	.byte	0x05
	.zero		1


	//   ....[55]....
        /*0484*/ 	.word	0x00000940
        /*0488*/ 	.word	0x000000ff
        /*048c*/ 	.word	0x000001f0
        /*0490*/ 	.short	0x0100
        /*0492*/ 	.byte	0x05
	.zero		1


	//   ....[56]....
        /*0494*/ 	.word	0x00000950
        /*0498*/ 	.word	0x000000ff
        /*049c*/ 	.word	0x000000e0
        /*04a0*/ 	.short	0x0100
        /*04a2*/ 	.byte	0x05
	.zero		1


	//   ....[57]....
        /*04a4*/ 	.word	0x00000960
        /*04a8*/ 	.word	0x000000ff
        /*04ac*/ 	.word	0x000001f8
        /*04b0*/ 	.short	0x0100
        /*04b2*/ 	.byte	0x05
	.zero		1


	//   ....[58]....
        /*04b4*/ 	.word	0x00000970
        /*04b8*/ 	.word	0x000000ff
        /*04bc*/ 	.word	0x000000e8
        /*04c0*/ 	.short	0x0100
        /*04c2*/ 	.byte	0x05
	.zero		1


	//   ....[59]....
        /*04c4*/ 	.word	0x00000980
        /*04c8*/ 	.word	0x000000ff
        /*04cc*/ 	.word	0x00000200
        /*04d0*/ 	.short	0x0100
        /*04d2*/ 	.byte	0x05
	.zero		1


	//   ....[60]....
        /*04d4*/ 	.word	0x00000990
        /*04d8*/ 	.word	0x000000ff
        /*04dc*/ 	.word	0x000000f0
        /*04e0*/ 	.short	0x0100
        /*04e2*/ 	.byte	0x05
	.zero		1


	//   ....[61]....
        /*04e4*/ 	.word	0x000009a0
        /*04e8*/ 	.word	0x000000ff
        /*04ec*/ 	.word	0x00000208
        /*04f0*/ 	.short	0x0100
        /*04f2*/ 	.byte	0x05
	.zero		1


	//   ....[62]....
        /*04f4*/ 	.word	0x000009b0
        /*04f8*/ 	.word	0x000000ff
        /*04fc*/ 	.word	0x000000f8
        /*0500*/ 	.short	0x0100
        /*0502*/ 	.byte	0x05
	.zero		1


	//   ....[63]....
        /*0504*/ 	.word	0x000009c0
        /*0508*/ 	.word	0x000000ff
        /*050c*/ 	.word	0x00000210
        /*0510*/ 	.short	0x0100
        /*0512*/ 	.byte	0x05
	.zero		1


	//   ....[64]....
        /*0514*/ 	.word	0x000009d0
        /*0518*/ 	.word	0x000000ff
        /*051c*/ 	.word	0x00000100
        /*0520*/ 	.short	0x0100
        /*0522*/ 	.byte	0x05
	.zero		1


	//   ....[65]....
        /*0524*/ 	.word	0x000009e0
        /*0528*/ 	.word	0x000000ff
        /*052c*/ 	.word	0x00000218
        /*0530*/ 	.short	0x0100
        /*0532*/ 	.byte	0x05
	.zero		1


	//   ....[66]....
        /*0534*/ 	.word	0x000009f0
        /*0538*/ 	.word	0x000000ff
        /*053c*/ 	.word	0x00000108
        /*0540*/ 	.short	0x0100
        /*0542*/ 	.byte	0x05
	.zero		1


	//   ....[67]....
        /*0544*/ 	.word	0x00000a00
        /*0548*/ 	.word	0x000000ff
        /*054c*/ 	.word	0x00000220
        /*0550*/ 	.short	0x0100
        /*0552*/ 	.byte	0x05
	.zero		1


	//   ....[68]....
        /*0554*/ 	.word	0x00000a10
        /*0558*/ 	.word	0x000000ff
        /*055c*/ 	.word	0x00000110
        /*0560*/ 	.short	0x0100
        /*0562*/ 	.byte	0x05
	.zero		1


	//   ....[69]....
        /*0564*/ 	.word	0x00000a20
        /*0568*/ 	.word	0x000000ff
        /*056c*/ 	.word	0x00000228
        /*0570*/ 	.short	0x0100
        /*0572*/ 	.byte	0x05
	.zero		1


	//   ....[70]....
        /*0574*/ 	.word	0x00000b60
        /*0578*/ 	.word	0x000000ff
        /*057c*/ 	.word	0x00000230
        /*0580*/ 	.short	0x0100
        /*0582*/ 	.byte	0x06
	.zero		1


	//   ....[71]....
        /*0584*/ 	.word	0x00000b70
        /*0588*/ 	.word	0x000000ff
        /*058c*/ 	.word	0x00000240
        /*0590*/ 	.short	0x0100
        /*0592*/ 	.byte	0x06
	.zero		1


	//   ....[72]....
        /*0594*/ 	.word	0x00000b80
        /*0598*/ 	.word	0x000000ff
        /*059c*/ 	.word	0x00000238
        /*05a0*/ 	.short	0x0100
        /*05a2*/ 	.byte	0x06
	.zero		1


	//   ....[73]....
        /*05a4*/ 	.word	0x00000b90
        /*05a8*/ 	.word	0x000000ff
        /*05ac*/ 	.word	0x00000248
        /*05b0*/ 	.short	0x0100
        /*05b2*/ 	.byte	0x06
	.zero		1


	//   ....[74]....
        /*05b4*/ 	.word	0x00000c80
        /*05b8*/ 	.word	0x000000ff
        /*05bc*/ 	.word	0x00000250
        /*05c0*/ 	.short	0x0100
        /*05c2*/ 	.byte	0x05
	.zero		1


	//   ....[75]....
        /*05c4*/ 	.word	0x00000c90
        /*05c8*/ 	.word	0x000000ff
        /*05cc*/ 	.word	0x00000258
        /*05d0*/ 	.short	0x0100
        /*05d2*/ 	.byte	0x05
	.zero		1


	//   ....[76]....
        /*05d4*/ 	.word	0x00000dd0
        /*05d8*/ 	.word	0x000000ff
        /*05dc*/ 	.word	0x00000260
        /*05e0*/ 	.short	0x0100
        /*05e2*/ 	.byte	0x05
	.zero		1


	//   ....[77]....
        /*05e4*/ 	.word	0x00000de0
        /*05e8*/ 	.word	0x000000ff
        /*05ec*/ 	.word	0x00000270
        /*05f0*/ 	.short	0x0100
        /*05f2*/ 	.byte	0x05
	.zero		1


	//   ....[78]....
        /*05f4*/ 	.word	0x00000df0
        /*05f8*/ 	.word	0x000000ff
        /*05fc*/ 	.word	0x00000268
        /*0600*/ 	.short	0x0100
        /*0602*/ 	.byte	0x05
	.zero		1


	//   ....[79]....
        /*0604*/ 	.word	0x00000e00
        /*0608*/ 	.word	0x000000ff
        /*060c*/ 	.word	0x00000278
        /*0610*/ 	.short	0x0100
        /*0612*/ 	.byte	0x05
	.zero		1


	//   ....[80]....
        /*0614*/ 	.word	0x00000f30
        /*0618*/ 	.word	0x000000ff
        /*061c*/ 	.word	0x00000280
        /*0620*/ 	.short	0x0100
        /*0622*/ 	.byte	0x06
	.zero		1


	//   ....[81]....
        /*0624*/ 	.word	0x00000f40
        /*0628*/ 	.word	0x000000ff
        /*062c*/ 	.word	0x000002a0
        /*0630*/ 	.short	0x0100
        /*0632*/ 	.byte	0x06
	.zero		1


	//   ....[82]....
        /*0634*/ 	.word	0x00000f50
        /*0638*/ 	.word	0x000000ff
        /*063c*/ 	.word	0x00000288
        /*0640*/ 	.short	0x0100
        /*0642*/ 	.byte	0x06
	.zero		1


	//   ....[83]....
        /*0644*/ 	.word	0x00000f60
        /*0648*/ 	.word	0x000000ff
        /*064c*/ 	.word	0x000002a8
        /*0650*/ 	.short	0x0100
        /*0652*/ 	.byte	0x06
	.zero		1


	//   ....[84]....
        /*0654*/ 	.word	0x00000f70
        /*0658*/ 	.word	0x000000ff
        /*065c*/ 	.word	0x00000290
        /*0660*/ 	.short	0x0100
        /*0662*/ 	.byte	0x06
	.zero		1


	//   ....[85]....
        /*0664*/ 	.word	0x00000f80
        /*0668*/ 	.word	0x000000ff
        /*066c*/ 	.word	0x000002b0
        /*0670*/ 	.short	0x0100
        /*0672*/ 	.byte	0x06
	.zero		1


	//   ....[86]....
        /*0674*/ 	.word	0x00000f90
        /*0678*/ 	.word	0x000000ff
        /*067c*/ 	.word	0x00000298
        /*0680*/ 	.short	0x0100
        /*0682*/ 	.byte	0x06
	.zero		1


	//   ....[87]....
        /*0684*/ 	.word	0x00000fa0
        /*0688*/ 	.word	0x000000ff
        /*068c*/ 	.word	0x000002b8
        /*0690*/ 	.short	0x0100
        /*0692*/ 	.byte	0x06
	.zero		1


	//   ....[88]....
        /*0694*/ 	.word	0x00001090
        /*0698*/ 	.word	0x000000ff
        /*069c*/ 	.word	0x000002c0
        /*06a0*/ 	.short	0x0100
        /*06a2*/ 	.byte	0x05
	.zero		1


	//   ....[89]....
        /*06a4*/ 	.word	0x000010a0
        /*06a8*/ 	.word	0x000000ff
        /*06ac*/ 	.word	0x000002d0
        /*06b0*/ 	.short	0x0100
        /*06b2*/ 	.byte	0x05
	.zero		1


	//   ....[90]....
        /*06b4*/ 	.word	0x000010b0
        /*06b8*/ 	.word	0x000000ff
        /*06bc*/ 	.word	0x000002c8
        /*06c0*/ 	.short	0x0100
        /*06c2*/ 	.byte	0x05
	.zero		1


	//   ....[91]....
        /*06c4*/ 	.word	0x000010c0
        /*06c8*/ 	.word	0x000000ff
        /*06cc*/ 	.word	0x000002d8
        /*06d0*/ 	.short	0x0100
        /*06d2*/ 	.byte	0x05
	.zero		1


	//   ....[92]....
        /*06d4*/ 	.word	0x00001990
        /*06d8*/ 	.word	0x00000002
        /*06dc*/ 	.word	0x000002d0
        /*06e0*/ 	.short	0x010a
        /*06e2*/ 	.byte	0xff
	.zero		1


	//   ....[93]....
        /*06e4*/ 	.word	0x000019c0
        /*06e8*/ 	.word	0x00000002
        /*06ec*/ 	.word	0x000002c0
        /*06f0*/ 	.short	0x0101
        /*06f2*/ 	.byte	0xff
	.zero		1


	//   ....[94]....
        /*06f4*/ 	.word	0x00001a90
        /*06f8*/ 	.word	0x000000ff
        /*06fc*/ 	.word	0x00000118
        /*0700*/ 	.short	0x010a
        /*0702*/ 	.byte	0x05
	.zero		1


	//   ....[95]....
        /*0704*/ 	.word	0x00001b30
        /*0708*/ 	.word	0x000000ff
        /*070c*/ 	.word	0x00000118
        /*0710*/ 	.short	0x010a
        /*0712*/ 	.byte	0x21
	.zero		1


	//   ....[96]....
        /*0714*/ 	.word	0x00001c80
        /*0718*/ 	.word	0x000000ff
        /*071c*/ 	.word	0x00000118
        /*0720*/ 	.short	0x010a
        /*0722*/ 	.byte	0x08
	.zero		1


	//   ....[97]....
        /*0724*/ 	.word	0x00001d90
        /*0728*/ 	.word	0x000000ff
        /*072c*/ 	.word	0x00000258
        /*0730*/ 	.short	0x0101
        /*0732*/ 	.byte	0x04
	.zero		1


	//   ....[98]....
        /*0734*/ 	.word	0x00001db0
        /*0738*/ 	.word	0x000000ff
        /*073c*/ 	.word	0x00000118
        /*0740*/ 	.short	0x010a
        /*0742*/ 	.byte	0x05
	.zero		1


	//   ....[99]....
        /*0744*/ 	.word	0x00001e30
        /*0748*/ 	.word	0x000000ff
        /*074c*/ 	.word	0x00000118
        /*0750*/ 	.short	0x010a
        /*0752*/ 	.byte	0x11
	.zero		1


	//   ....[100]....
        /*0754*/ 	.word	0x00001f80
        /*0758*/ 	.word	0x000000ff
        /*075c*/ 	.word	0x00000118
        /*0760*/ 	.short	0x010a
        /*0762*/ 	.byte	0x08
	.zero		1


	//   ....[101]....
        /*0764*/ 	.word	0x000020c0
        /*0768*/ 	.word	0x00000002
        /*076c*/ 	.word	0x00000260
        /*0770*/ 	.short	0x010a
        /*0772*/ 	.byte	0xff
	.zero		1


	//   ....[102]....
        /*0774*/ 	.word	0x00002180
        /*0778*/ 	.word	0x00000002
        /*077c*/ 	.word	0x00000000
        /*0780*/ 	.short	0x0101
        /*0782*/ 	.byte	0xff
	.zero		1


	//   ....[103]....
        /*0784*/ 	.word	0x000026e0
        /*0788*/ 	.word	0x000000ff
        /*078c*/ 	.word	0x00000000
        /*0790*/ 	.short	0x010a
        /*0792*/ 	.byte	0x05
	.zero		1


	//   ....[104]....
        /*0794*/ 	.word	0x00002770
        /*0798*/ 	.word	0x000000ff
        /*079c*/ 	.word	0x00000000
        /*07a0*/ 	.short	0x010a
        /*07a2*/ 	.byte	0x05
	.zero		1


	//   ....[105]....
        /*07a4*/ 	.word	0x00002800
        /*07a8*/ 	.word	0x000000ff
        /*07ac*/ 	.word	0x00000000
        /*07b0*/ 	.short	0x010a
        /*07b2*/ 	.byte	0x05
	.zero		1


	//   ....[106]....
        /*07b4*/ 	.word	0x00002890
        /*07b8*/ 	.word	0x000000ff
        /*07bc*/ 	.word	0x00000000
        /*07c0*/ 	.short	0x010a
        /*07c2*/ 	.byte	0x05
	.zero		1


	//   ....[107]....
        /*07c4*/ 	.word	0x00002920
        /*07c8*/ 	.word	0x000000ff
        /*07cc*/ 	.word	0x00000000
        /*07d0*/ 	.short	0x010a
        /*07d2*/ 	.byte	0x05
	.zero		1


	//   ....[108]....
        /*07d4*/ 	.word	0x000029b0
        /*07d8*/ 	.word	0x000000ff
        /*07dc*/ 	.word	0x00000000
        /*07e0*/ 	.short	0x010a
        /*07e2*/ 	.byte	0x05
	.zero		1


	//   ....[109]....
        /*07e4*/ 	.word	0x00002a40
        /*07e8*/ 	.word	0x000000ff
        /*07ec*/ 	.word	0x00000000
        /*07f0*/ 	.short	0x010a
        /*07f2*/ 	.byte	0x05
	.zero		1


	//   ....[110]....
        /*07f4*/ 	.word	0x00002ad0
        /*07f8*/ 	.word	0x000000ff
        /*07fc*/ 	.word	0x00000000
        /*0800*/ 	.short	0x010a
        /*0802*/ 	.byte	0x05
	.zero		1


	//   ....[111]....
        /*0804*/ 	.word	0x00002b60
        /*0808*/ 	.word	0x000000ff
        /*080c*/ 	.word	0x00000000
        /*0810*/ 	.short	0x010a
        /*0812*/ 	.byte	0x05
	.zero		1


	//   ....[112]....
        /*0814*/ 	.word	0x00002bf0
        /*0818*/ 	.word	0x000000ff
        /*081c*/ 	.word	0x00000000
        /*0820*/ 	.short	0x010a
        /*0822*/ 	.byte	0x05
	.zero		1


	//   ....[113]....
        /*0824*/ 	.word	0x00002c80
        /*0828*/ 	.word	0x000000ff
        /*082c*/ 	.word	0x00000000
        /*0830*/ 	.short	0x010a
        /*0832*/ 	.byte	0x05
	.zero		1


	//   ....[114]....
        /*0834*/ 	.word	0x00002d10
        /*0838*/ 	.word	0x000000ff
        /*083c*/ 	.word	0x00000000
        /*0840*/ 	.short	0x010a
        /*0842*/ 	.byte	0x05
	.zero		1


	//   ....[115]....
        /*0844*/ 	.word	0x00002da0
        /*0848*/ 	.word	0x000000ff
        /*084c*/ 	.word	0x00000000
        /*0850*/ 	.short	0x010a
        /*0852*/ 	.byte	0x05
	.zero		1


	//   ....[116]....
        /*0854*/ 	.word	0x00002e30
        /*0858*/ 	.word	0x000000ff
        /*085c*/ 	.word	0x00000000
        /*0860*/ 	.short	0x010a
        /*0862*/ 	.byte	0x05
	.zero		1


	//   ....[117]....
        /*0864*/ 	.word	0x00002ec0
        /*0868*/ 	.word	0x000000ff
        /*086c*/ 	.word	0x00000000
        /*0870*/ 	.short	0x010a
        /*0872*/ 	.byte	0x05
	.zero		1


	//   ....[118]....
        /*0874*/ 	.word	0x00002f50
        /*0878*/ 	.word	0x000000ff
        /*087c*/ 	.word	0x00000000
        /*0880*/ 	.short	0x010a
        /*0882*/ 	.byte	0x05
	.zero		1


	//   ....[119]....
        /*0884*/ 	.word	0x00002fe0
        /*0888*/ 	.word	0x000000ff
        /*088c*/ 	.word	0x00000000
        /*0890*/ 	.short	0x010a
        /*0892*/ 	.byte	0x05
	.zero		1


	//   ....[120]....
        /*0894*/ 	.word	0x00003070
        /*0898*/ 	.word	0x000000ff
        /*089c*/ 	.word	0x00000000
        /*08a0*/ 	.short	0x010a
        /*08a2*/ 	.byte	0x05
	.zero		1


	//   ....[121]....
        /*08a4*/ 	.word	0x00003100
        /*08a8*/ 	.word	0x000000ff
        /*08ac*/ 	.word	0x00000000
        /*08b0*/ 	.short	0x010a
        /*08b2*/ 	.byte	0x05
	.zero		1


	//   ....[122]....
        /*08b4*/ 	.word	0x00003190
        /*08b8*/ 	.word	0x000000ff
        /*08bc*/ 	.word	0x00000000
        /*08c0*/ 	.short	0x010a
        /*08c2*/ 	.byte	0x05
	.zero		1


	//   ....[123]....
        /*08c4*/ 	.word	0x00003220
        /*08c8*/ 	.word	0x000000ff
        /*08cc*/ 	.word	0x00000000
        /*08d0*/ 	.short	0x010a
        /*08d2*/ 	.byte	0x05
	.zero		1


	//   ....[124]....
        /*08d4*/ 	.word	0x000032b0
        /*08d8*/ 	.word	0x000000ff
        /*08dc*/ 	.word	0x00000000
        /*08e0*/ 	.short	0x010a
        /*08e2*/ 	.byte	0x05
	.zero		1


	//   ....[125]....
        /*08e4*/ 	.word	0x00003340
        /*08e8*/ 	.word	0x000000ff
        /*08ec*/ 	.word	0x00000000
        /*08f0*/ 	.short	0x010a
        /*08f2*/ 	.byte	0x05
	.zero		1


	//   ....[126]....
        /*08f4*/ 	.word	0x000033d0
        /*08f8*/ 	.word	0x000000ff
        /*08fc*/ 	.word	0x00000000
        /*0900*/ 	.short	0x010a
        /*0902*/ 	.byte	0x05
	.zero		1


	//   ....[127]....
        /*0904*/ 	.word	0x00003460
        /*0908*/ 	.word	0x000000ff
        /*090c*/ 	.word	0x00000000
        /*0910*/ 	.short	0x010a
        /*0912*/ 	.byte	0x05
	.zero		1


	//   ....[128]....
        /*0914*/ 	.word	0x000034f0
        /*0918*/ 	.word	0x000000ff
        /*091c*/ 	.word	0x00000000
        /*0920*/ 	.short	0x010a
        /*0922*/ 	.byte	0x05
	.zero		1


	//   ....[129]....
        /*0924*/ 	.word	0x00003580
        /*0928*/ 	.word	0x000000ff
        /*092c*/ 	.word	0x00000000
        /*0930*/ 	.short	0x010a
        /*0932*/ 	.byte	0x05
	.zero		1


	//   ....[130]....
        /*0934*/ 	.word	0x00003610
        /*0938*/ 	.word	0x000000ff
        /*093c*/ 	.word	0x00000000
        /*0940*/ 	.short	0x010a
        /*0942*/ 	.byte	0x05
	.zero		1


	//   ....[131]....
        /*0944*/ 	.word	0x000036a0
        /*0948*/ 	.word	0x000000ff
        /*094c*/ 	.word	0x00000000
        /*0950*/ 	.short	0x010a
        /*0952*/ 	.byte	0x05
	.zero		1


	//   ....[132]....
        /*0954*/ 	.word	0x00003730
        /*0958*/ 	.word	0x000000ff
        /*095c*/ 	.word	0x00000000
        /*0960*/ 	.short	0x010a
        /*0962*/ 	.byte	0x05
	.zero		1


	//   ....[133]....
        /*0964*/ 	.word	0x000037c0
        /*0968*/ 	.word	0x000000ff
        /*096c*/ 	.word	0x00000000
        /*0970*/ 	.short	0x010a
        /*0972*/ 	.byte	0x05
	.zero		1


	//   ....[134]....
        /*0974*/ 	.word	0x00003850
        /*0978*/ 	.word	0x000000ff
        /*097c*/ 	.word	0x00000000
        /*0980*/ 	.short	0x010a
        /*0982*/ 	.byte	0x05
	.zero		1


	//   ....[135]....
        /*0984*/ 	.word	0x000038e0
        /*0988*/ 	.word	0x000000ff
        /*098c*/ 	.word	0x00000000
        /*0990*/ 	.short	0x010a
        /*0992*/ 	.byte	0x05
	.zero		1


	//   ....[136]....
        /*0994*/ 	.word	0x00003970
        /*0998*/ 	.word	0x000000ff
        /*099c*/ 	.word	0x00000000
        /*09a0*/ 	.short	0x010a
        /*09a2*/ 	.byte	0x05
	.zero		1


	//   ....[137]....
        /*09a4*/ 	.word	0x00003a10
        /*09a8*/ 	.word	0x00000000
        /*09ac*/ 	.word	0x00000000
        /*09b0*/ 	.short	0x010a
        /*09b2*/ 	.byte	0xff
	.zero		1


	//   ....[138]....
        /*09b4*/ 	.word	0x00003b30
        /*09b8*/ 	.word	0x00000000
        /*09bc*/ 	.word	0x000002c0
        /*09c0*/ 	.short	0x010a
        /*09c2*/ 	.byte	0xff
	.zero		1


	//   ....[139]....
        /*09c4*/ 	.word	0x00003ba0
        /*09c8*/ 	.word	0x00000000
        /*09cc*/ 	.word	0x00000000
        /*09d0*/ 	.short	0x0101
        /*09d2*/ 	.byte	0xff
	.zero		1


	//   ....[140]....
        /*09d4*/ 	.word	0x00003bc0
        /*09d8*/ 	.word	0x000000ff
        /*09dc*/ 	.word	0x00000270
        /*09e0*/ 	.short	0x010a
        /*09e2*/ 	.byte	0x05
	.zero		1


	//   ....[141]....
        /*09e4*/ 	.word	0x00003ce0
        /*09e8*/ 	.word	0x00000000
        /*09ec*/ 	.word	0x00000260
        /*09f0*/ 	.short	0x010a
        /*09f2*/ 	.byte	0xff
	.zero		1


	//   ....[142]....
        /*09f4*/ 	.word	0x00003de0
        /*09f8*/ 	.word	0x00000000
        /*09fc*/ 	.word	0x00000000
        /*0a00*/ 	.short	0x0101
        /*0a02*/ 	.byte	0xff
	.zero		1


	//   ....[143]....
        /*0a04*/ 	.word	0x00003e70
        /*0a08*/ 	.word	0x000000ff
        /*0a0c*/ 	.word	0x00000270
        /*0a10*/ 	.short	0x0106
        /*0a12*/ 	.byte	0x05
	.zero		1


	//   ....[144]....
        /*0a14*/ 	.word	0x00003e90
        /*0a18*/ 	.word	0x000000ff
        /*0a1c*/ 	.word	0x00000270
        /*0a20*/ 	.short	0x010a
        /*0a22*/ 	.byte	0x05
	.zero		1


	//   ....[145]....
        /*0a24*/ 	.word	0x00003f20
        /*0a28*/ 	.word	0x000000ff
        /*0a2c*/ 	.word	0x00000270
        /*0a30*/ 	.short	0x0106
        /*0a32*/ 	.byte	0x04
	.zero		1


	//   ....[146]....
        /*0a34*/ 	.word	0x00003f60
        /*0a38*/ 	.word	0x00000000
        /*0a3c*/ 	.word	0x00000270
        /*0a40*/ 	.short	0x010a
        /*0a42*/ 	.byte	0xff
	.zero		1


	//   ....[147]....
        /*0a44*/ 	.word	0x00004440
        /*0a48*/ 	.word	0x00000000
        /*0a4c*/ 	.word	0x00000260
        /*0a50*/ 	.short	0x010a
        /*0a52*/ 	.byte	0xff
	.zero		1


	//   ....[148]....
        /*0a54*/ 	.word	0x00004540
        /*0a58*/ 	.word	0x00000003
        /*0a5c*/ 	.word	0x00000000
        /*0a60*/ 	.short	0x0101
        /*0a62*/ 	.byte	0xff
	.zero		1


	//   ....[149]....
        /*0a64*/ 	.word	0x00004550
        /*0a68*/ 	.word	0x000000ff
        /*0a6c*/ 	.word	0x00000000
        /*0a70*/ 	.short	0x010a
        /*0a72*/ 	.byte	0x05
	.zero		1


	//   ....[150]....
        /*0a74*/ 	.word	0x00004570
        /*0a78*/ 	.word	0x000000ff
        /*0a7c*/ 	.word	0x000002a0
        /*0a80*/ 	.short	0x010a
        /*0a82*/ 	.byte	0x0e
	.zero		1


	//   ....[151]....
        /*0a84*/ 	.word	0x000046a0
        /*0a88*/ 	.word	0x000000ff
        /*0a8c*/ 	.word	0x00000000
        /*0a90*/ 	.short	0x010a
        /*0a92*/ 	.byte	0x07
	.zero		1


	//   ....[152]....
        /*0a94*/ 	.word	0x000047b0
        /*0a98*/ 	.word	0x000000ff
        /*0a9c*/ 	.word	0x00000000
        /*0aa0*/ 	.short	0x010a
        /*0aa2*/ 	.byte	0x13
	.zero		1


	//   ....[153]....
        /*0aa4*/ 	.word	0x00004980
        /*0aa8*/ 	.word	0x000000ff
        /*0aac*/ 	.word	0x00000000
        /*0ab0*/ 	.short	0x010a
        /*0ab2*/ 	.byte	0x05
	.zero		1


	//   ....[154]....
        /*0ab4*/ 	.word	0x00004a10
        /*0ab8*/ 	.word	0x000000ff
        /*0abc*/ 	.word	0x00000000
        /*0ac0*/ 	.short	0x010a
        /*0ac2*/ 	.byte	0x05
	.zero		1


	//   ....[155]....
        /*0ac4*/ 	.word	0x00004aa0
        /*0ac8*/ 	.word	0x000000ff
        /*0acc*/ 	.word	0x00000000
        /*0ad0*/ 	.short	0x010a
        /*0ad2*/ 	.byte	0x05
	.zero		1


	//   ....[156]....
        /*0ad4*/ 	.word	0x00004b30
        /*0ad8*/ 	.word	0x000000ff
        /*0adc*/ 	.word	0x00000000
        /*0ae0*/ 	.short	0x010a
        /*0ae2*/ 	.byte	0x06
	.zero		1


	//   ....[157]....
        /*0ae4*/ 	.word	0x00004f70
        /*0ae8*/ 	.word	0x00000000
        /*0aec*/ 	.word	0x00000260
        /*0af0*/ 	.short	0x010a
        /*0af2*/ 	.byte	0xff
	.zero		1


	//   ....[158]....
        /*0af4*/ 	.word	0x00005050
        /*0af8*/ 	.word	0x00000000
        /*0afc*/ 	.word	0x00000000
        /*0b00*/ 	.short	0x0101
        /*0b02*/ 	.byte	0xff
	.zero		1


	//   ....[159]....
        /*0b04*/ 	.word	0x00005370
        /*0b08*/ 	.word	0x000000ff
        /*0b0c*/ 	.word	0x00000258
        /*0b10*/ 	.short	0x010a
        /*0b12*/ 	.byte	0x04
	.zero		1


	//   ....[160]....
        /*0b14*/ 	.word	0x00005550
        /*0b18*/ 	.word	0x000000ff
        /*0b1c*/ 	.word	0x00000240
        /*0b20*/ 	.short	0x010a
        /*0b22*/ 	.byte	0x0d
	.zero		1


	//   ....[161]....
        /*0b24*/ 	.word	0x00005a80
        /*0b28*/ 	.word	0x000000ff
        /*0b2c*/ 	.word	0x00000230
        /*0b30*/ 	.short	0x010b
        /*0b32*/ 	.byte	0x0d
	.zero		1


	//   ....[162]....
        /*0b34*/ 	.word	0x00005ae0
        /*0b38*/ 	.word	0x000000ff
        /*0b3c*/ 	.word	0x00000000
        /*0b40*/ 	.short	0x0101
        /*0b42*/ 	.byte	0x15
	.zero		1


	//   ....[163]....
        /*0b44*/ 	.word	0x00005b90
        /*0b48*/ 	.word	0x000000ff
        /*0b4c*/ 	.word	0x00000000
        /*0b50*/ 	.short	0x010a
        /*0b52*/ 	.byte	0x04
	.zero		1


	//   ....[164]....
        /*0b54*/ 	.word	0x00005c30
        /*0b58*/ 	.word	0x00000000
        /*0b5c*/ 	.word	0x00000000
        /*0b60*/ 	.short	0x010a
        /*0b62*/ 	.byte	0xff
	.zero		1


	//   ....[165]....
        /*0b64*/ 	.word	0x00005f70
        /*0b68*/ 	.word	0x00000000
        /*0b6c*/ 	.word	0x00000260
        /*0b70*/ 	.short	0x010a
        /*0b72*/ 	.byte	0xff
	.zero		1


	//   ....[166]....
        /*0b74*/ 	.word	0x00006080
        /*0b78*/ 	.word	0x00000000
        /*0b7c*/ 	.word	0x00000000
        /*0b80*/ 	.short	0x0101
        /*0b82*/ 	.byte	0xff
	.zero		1


	//   ....[167]....
        /*0b84*/ 	.word	0x00006a40
        /*0b88*/ 	.word	0x00000000
        /*0b8c*/ 	.word	0x00000230
        /*0b90*/ 	.short	0x010a
        /*0b92*/ 	.byte	0xff
	.zero		1


	//   ....[168]....
        /*0b94*/ 	.word	0x00006a60
        /*0b98*/ 	.word	0x00000011
        /*0b9c*/ 	.word	0x00000280
        /*0ba0*/ 	.short	0x010a
        /*0ba2*/ 	.byte	0xff
	.zero		1


	//   ....[169]....
        /*0ba4*/ 	.word	0x00006b60
        /*0ba8*/ 	.word	0x00000000
        /*0bac*/ 	.word	0x00000230
        /*0bb0*/ 	.short	0x010a
        /*0bb2*/ 	.byte	0xff
	.zero		1


	//   ....[170]....
        /*0bb4*/ 	.word	0x00006dd0
        /*0bb8*/ 	.word	0x00000011
        /*0bbc*/ 	.word	0x00000280
        /*0bc0*/ 	.short	0x010a
        /*0bc2*/ 	.byte	0xff
	.zero		1


	//   ....[171]....
        /*0bc4*/ 	.word	0x00007ad0
        /*0bc8*/ 	.word	0x000000ff
        /*0bcc*/ 	.word	0x00000000
        /*0bd0*/ 	.short	0x0101
        /*0bd2*/ 	.byte	0x05
	.zero		1


	//   ....[172]....
        /*0bd4*/ 	.word	0x00008950
        /*0bd8*/ 	.word	0x00000000
        /*0bdc*/ 	.word	0x00000000
        /*0be0*/ 	.short	0x0101
        /*0be2*/ 	.byte	0xff
	.zero		1


	//   ....[173]....
        /*0be4*/ 	.word	0x00008bf0
        /*0be8*/ 	.word	0x00000002
        /*0bec*/ 	.word	0x000002d0
        /*0bf0*/ 	.short	0x010a
        /*0bf2*/ 	.byte	0xff
	.zero		1


	//   ....[174]....
        /*0bf4*/ 	.word	0x00008c50
        /*0bf8*/ 	.word	0x00000002
        /*0bfc*/ 	.word	0x00000118
        /*0c00*/ 	.short	0x010a
        /*0c02*/ 	.byte	0xff
	.zero		1


	//   ....[175]....
        /*0c04*/ 	.word	0x00008cb0
        /*0c08*/ 	.word	0x00000002
        /*0c0c*/ 	.word	0x00000118
        /*0c10*/ 	.short	0x010a
        /*0c12*/ 	.byte	0xff
	.zero		1


	//   ....[176]....
        /*0c14*/ 	.word	0x00008d00
        /*0c18*/ 	.word	0x00000002
        /*0c1c*/ 	.word	0x00000260
        /*0c20*/ 	.short	0x010a
        /*0c22*/ 	.byte	0xff
	.zero		1


	//   ....[177]....
        /*0c24*/ 	.word	0x00008d60
        /*0c28*/ 	.word	0x00000000
        /*0c2c*/ 	.word	0x00000000
        /*0c30*/ 	.short	0x010a
        /*0c32*/ 	.byte	0xff
	.zero		1


	//   ....[178]....
        /*0c34*/ 	.word	0x00008dc0
        /*0c38*/ 	.word	0x00000000
        /*0c3c*/ 	.word	0x00000000
        /*0c40*/ 	.short	0x010a
        /*0c42*/ 	.byte	0xff
	.zero		1


	//   ....[179]....
        /*0c44*/ 	.word	0x00008e20
        /*0c48*/ 	.word	0x00000000
        /*0c4c*/ 	.word	0x00000000
        /*0c50*/ 	.short	0x010a
        /*0c52*/ 	.byte	0xff
	.zero		1


	//   ....[180]....
        /*0c54*/ 	.word	0x00008e80
        /*0c58*/ 	.word	0x00000000
        /*0c5c*/ 	.word	0x00000000
        /*0c60*/ 	.short	0x010a
        /*0c62*/ 	.byte	0xff
	.zero		1


	//   ....[181]....
        /*0c64*/ 	.word	0x00008ee0
        /*0c68*/ 	.word	0x00000000
        /*0c6c*/ 	.word	0x00000000
        /*0c70*/ 	.short	0x010a
        /*0c72*/ 	.byte	0xff
	.zero		1


	//   ....[182]....
        /*0c74*/ 	.word	0x00008f40
        /*0c78*/ 	.word	0x00000000
        /*0c7c*/ 	.word	0x00000000
        /*0c80*/ 	.short	0x010a
        /*0c82*/ 	.byte	0xff
	.zero		1


	//   ....[183]....
        /*0c84*/ 	.word	0x00008fa0
        /*0c88*/ 	.word	0x00000000
        /*0c8c*/ 	.word	0x00000000
        /*0c90*/ 	.short	0x010a
        /*0c92*/ 	.byte	0xff
	.zero		1


	//   ....[184]....
        /*0c94*/ 	.word	0x00009000
        /*0c98*/ 	.word	0x00000000
        /*0c9c*/ 	.word	0x00000000
        /*0ca0*/ 	.short	0x010a
        /*0ca2*/ 	.byte	0xff
	.zero		1


	//   ....[185]....
        /*0ca4*/ 	.word	0x00009060
        /*0ca8*/ 	.word	0x00000000
        /*0cac*/ 	.word	0x00000000
        /*0cb0*/ 	.short	0x010a
        /*0cb2*/ 	.byte	0xff
	.zero		1


	//   ....[186]....
        /*0cb4*/ 	.word	0x000090c0
        /*0cb8*/ 	.word	0x00000000
        /*0cbc*/ 	.word	0x00000000
        /*0cc0*/ 	.short	0x010a
        /*0cc2*/ 	.byte	0xff
	.zero		1


	//   ....[187]....
        /*0cc4*/ 	.word	0x00009120
        /*0cc8*/ 	.word	0x00000000
        /*0ccc*/ 	.word	0x00000000
        /*0cd0*/ 	.short	0x010a
        /*0cd2*/ 	.byte	0xff
	.zero		1


	//   ....[188]....
        /*0cd4*/ 	.word	0x00009180
        /*0cd8*/ 	.word	0x00000000
        /*0cdc*/ 	.word	0x00000000
        /*0ce0*/ 	.short	0x010a
        /*0ce2*/ 	.byte	0xff
	.zero		1


	//   ....[189]....
        /*0ce4*/ 	.word	0x000091e0
        /*0ce8*/ 	.word	0x00000000
        /*0cec*/ 	.word	0x00000000
        /*0cf0*/ 	.short	0x010a
        /*0cf2*/ 	.byte	0xff
	.zero		1


	//   ....[190]....
        /*0cf4*/ 	.word	0x00009240
        /*0cf8*/ 	.word	0x00000000
        /*0cfc*/ 	.word	0x00000000
        /*0d00*/ 	.short	0x010a
        /*0d02*/ 	.byte	0xff
	.zero		1


	//   ....[191]....
        /*0d04*/ 	.word	0x000092a0
        /*0d08*/ 	.word	0x00000000
        /*0d0c*/ 	.word	0x00000000
        /*0d10*/ 	.short	0x010a
        /*0d12*/ 	.byte	0xff
	.zero		1


	//   ....[192]....
        /*0d14*/ 	.word	0x00009300
        /*0d18*/ 	.word	0x00000000
        /*0d1c*/ 	.word	0x00000000
        /*0d20*/ 	.short	0x010a
        /*0d22*/ 	.byte	0xff
	.zero		1


	//   ....[193]....
        /*0d24*/ 	.word	0x00009360
        /*0d28*/ 	.word	0x00000000
        /*0d2c*/ 	.word	0x00000000
        /*0d30*/ 	.short	0x010a
        /*0d32*/ 	.byte	0xff
	.zero		1


	//   ....[194]....
        /*0d34*/ 	.word	0x000093c0
        /*0d38*/ 	.word	0x00000000
        /*0d3c*/ 	.word	0x00000000
        /*0d40*/ 	.short	0x010a
        /*0d42*/ 	.byte	0xff
	.zero		1


	//   ....[195]....
        /*0d44*/ 	.word	0x00009420
        /*0d48*/ 	.word	0x00000000
        /*0d4c*/ 	.word	0x00000000
        /*0d50*/ 	.short	0x010a
        /*0d52*/ 	.byte	0xff
	.zero		1


	//   ....[196]....
        /*0d54*/ 	.word	0x00009480
        /*0d58*/ 	.word	0x00000000
        /*0d5c*/ 	.word	0x00000000
        /*0d60*/ 	.short	0x010a
        /*0d62*/ 	.byte	0xff
	.zero		1


	//   ....[197]....
        /*0d64*/ 	.word	0x000094e0
        /*0d68*/ 	.word	0x00000000
        /*0d6c*/ 	.word	0x00000000
        /*0d70*/ 	.short	0x010a
        /*0d72*/ 	.byte	0xff
	.zero		1


	//   ....[198]....
        /*0d74*/ 	.word	0x00009540
        /*0d78*/ 	.word	0x00000000
        /*0d7c*/ 	.word	0x00000000
        /*0d80*/ 	.short	0x010a
        /*0d82*/ 	.byte	0xff
	.zero		1


	//   ....[199]....
        /*0d84*/ 	.word	0x000095a0
        /*0d88*/ 	.word	0x00000000
        /*0d8c*/ 	.word	0x00000000
        /*0d90*/ 	.short	0x010a
        /*0d92*/ 	.byte	0xff
	.zero		1


	//   ....[200]....
        /*0d94*/ 	.word	0x00009600
        /*0d98*/ 	.word	0x00000000
        /*0d9c*/ 	.word	0x00000000
        /*0da0*/ 	.short	0x010a
        /*0da2*/ 	.byte	0xff
	.zero		1


	//   ....[201]....
        /*0da4*/ 	.word	0x00009660
        /*0da8*/ 	.word	0x00000000
        /*0dac*/ 	.word	0x00000000
        /*0db0*/ 	.short	0x010a
        /*0db2*/ 	.byte	0xff
	.zero		1


	//   ....[202]....
        /*0db4*/ 	.word	0x000096c0
        /*0db8*/ 	.word	0x00000000
        /*0dbc*/ 	.word	0x00000000
        /*0dc0*/ 	.short	0x010a
        /*0dc2*/ 	.byte	0xff
	.zero		1


	//   ....[203]....
        /*0dc4*/ 	.word	0x00009720
        /*0dc8*/ 	.word	0x00000000
        /*0dcc*/ 	.word	0x00000000
        /*0dd0*/ 	.short	0x010a
        /*0dd2*/ 	.byte	0xff
	.zero		1


	//   ....[204]....
        /*0dd4*/ 	.word	0x00009780
        /*0dd8*/ 	.word	0x00000000
        /*0ddc*/ 	.word	0x00000000
        /*0de0*/ 	.short	0x010a
        /*0de2*/ 	.byte	0xff
	.zero		1


	//   ....[205]....
        /*0de4*/ 	.word	0x000097e0
        /*0de8*/ 	.word	0x00000000
        /*0dec*/ 	.word	0x00000000
        /*0df0*/ 	.short	0x010a
        /*0df2*/ 	.byte	0xff
	.zero		1


	//   ....[206]....
        /*0df4*/ 	.word	0x00009840
        /*0df8*/ 	.word	0x00000000
        /*0dfc*/ 	.word	0x00000000
        /*0e00*/ 	.short	0x010a
        /*0e02*/ 	.byte	0xff
	.zero		1


	//   ....[207]....
        /*0e04*/ 	.word	0x000098a0
        /*0e08*/ 	.word	0x00000000
        /*0e0c*/ 	.word	0x00000000
        /*0e10*/ 	.short	0x010a
        /*0e12*/ 	.byte	0xff
	.zero		1


	//   ....[208]....
        /*0e14*/ 	.word	0x00009900
        /*0e18*/ 	.word	0x00000000
        /*0e1c*/ 	.word	0x00000000
        /*0e20*/ 	.short	0x010a
        /*0e22*/ 	.byte	0xff
	.zero		1


	//   ....[209]....
        /*0e24*/ 	.word	0x00009960
        /*0e28*/ 	.word	0x00000000
        /*0e2c*/ 	.word	0x00000000
        /*0e30*/ 	.short	0x010a
        /*0e32*/ 	.byte	0xff
	.zero		1


	//   ....[210]....
        /*0e34*/ 	.word	0x000099c0
        /*0e38*/ 	.word	0x00000000
        /*0e3c*/ 	.word	0x00000000
        /*0e40*/ 	.short	0x010a
        /*0e42*/ 	.byte	0xff
	.zero		1


	//   ....[211]....
        /*0e44*/ 	.word	0x00009a10
        /*0e48*/ 	.word	0x00000000
        /*0e4c*/ 	.word	0x000002c0
        /*0e50*/ 	.short	0x010a
        /*0e52*/ 	.byte	0xff
	.zero		1


	//   ....[212]....
        /*0e54*/ 	.word	0x00009a70
        /*0e58*/ 	.word	0x00000000
        /*0e5c*/ 	.word	0x00000270
        /*0e60*/ 	.short	0x010a
        /*0e62*/ 	.byte	0xff
	.zero		1


	//   ....[213]....
        /*0e64*/ 	.word	0x00009ac0
        /*0e68*/ 	.word	0x00000000
        /*0e6c*/ 	.word	0x00000260
        /*0e70*/ 	.short	0x010a
        /*0e72*/ 	.byte	0xff
	.zero		1


	//   ....[214]....
        /*0e74*/ 	.word	0x00009b20
        /*0e78*/ 	.word	0x00000000
        /*0e7c*/ 	.word	0x00000270
        /*0e80*/ 	.short	0x010a
        /*0e82*/ 	.byte	0xff
	.zero		1


	//   ....[215]....
        /*0e84*/ 	.word	0x00009b70
        /*0e88*/ 	.word	0x00000000
        /*0e8c*/ 	.word	0x00000260
        /*0e90*/ 	.short	0x010a
        /*0e92*/ 	.byte	0xff
	.zero		1


	//   ....[216]....
        /*0e94*/ 	.word	0x00009bd0
        /*0e98*/ 	.word	0x00000002
        /*0e9c*/ 	.word	0x000002a0
        /*0ea0*/ 	.short	0x010a
        /*0ea2*/ 	.byte	0xff
	.zero		1


	//   ....[217]....
        /*0ea4*/ 	.word	0x00009c30
        /*0ea8*/ 	.word	0x00000000
        /*0eac*/ 	.word	0x00000000
        /*0eb0*/ 	.short	0x010a
        /*0eb2*/ 	.byte	0xff
	.zero		1


	//   ....[218]....
        /*0eb4*/ 	.word	0x00009c90
        /*0eb8*/ 	.word	0x00000000
        /*0ebc*/ 	.word	0x00000000
        /*0ec0*/ 	.short	0x010a
        /*0ec2*/ 	.byte	0xff
	.zero		1


	//   ....[219]....
        /*0ec4*/ 	.word	0x00009cf0
        /*0ec8*/ 	.word	0x00000000
        /*0ecc*/ 	.word	0x00000000
        /*0ed0*/ 	.short	0x010a
        /*0ed2*/ 	.byte	0xff
	.zero		1


	//   ....[220]....
        /*0ed4*/ 	.word	0x00009d50
        /*0ed8*/ 	.word	0x00000000
        /*0edc*/ 	.word	0x00000000
        /*0ee0*/ 	.short	0x010a
        /*0ee2*/ 	.byte	0xff
	.zero		1


	//   ....[221]....
        /*0ee4*/ 	.word	0x00009db0
        /*0ee8*/ 	.word	0x00000000
        /*0eec*/ 	.word	0x00000000
        /*0ef0*/ 	.short	0x010a
        /*0ef2*/ 	.byte	0xff
	.zero		1


	//   ....[222]....
        /*0ef4*/ 	.word	0x00009e00
        /*0ef8*/ 	.word	0x00000000
        /*0efc*/ 	.word	0x00000260
        /*0f00*/ 	.short	0x010a
        /*0f02*/ 	.byte	0xff
	.zero		1


	//   ....[223]....
        /*0f04*/ 	.word	0x00009e60
        /*0f08*/ 	.word	0x00000000
        /*0f0c*/ 	.word	0x00000258
        /*0f10*/ 	.short	0x010a
        /*0f12*/ 	.byte	0xff
	.zero		1


	//   ....[224]....
        /*0f14*/ 	.word	0x00009ec0
        /*0f18*/ 	.word	0x00000000
        /*0f1c*/ 	.word	0x00000240
        /*0f20*/ 	.short	0x010a
        /*0f22*/ 	.byte	0xff
	.zero		1


	//   ....[225]....
        /*0f24*/ 	.word	0x00009f20
        /*0f28*/ 	.word	0x00000000
        /*0f2c*/ 	.word	0x00000000
        /*0f30*/ 	.short	0x010a
        /*0f32*/ 	.byte	0xff
	.zero		1


	//   ....[226]....
        /*0f34*/ 	.word	0x00009f70
        /*0f38*/ 	.word	0x00000000
        /*0f3c*/ 	.word	0x00000260
        /*0f40*/ 	.short	0x010a
        /*0f42*/ 	.byte	0xff
	.zero		1


	//   ....[227]....
        /*0f44*/ 	.word	0x00009fc0
        /*0f48*/ 	.word	0x00000000
        /*0f4c*/ 	.word	0x00000230
        /*0f50*/ 	.short	0x010a
        /*0f52*/ 	.byte	0xff
	.zero		1


	//   ....[228]....
        /*0f54*/ 	.word	0x0000a010
        /*0f58*/ 	.word	0x00000011
        /*0f5c*/ 	.word	0x00000280
        /*0f60*/ 	.short	0x010a
        /*0f62*/ 	.byte	0xff
	.zero		1


	//----- nvinfo : EIATTR_NUM_MBARRIERS
	.align		4
.L_47:
        /*0f64*/ 	.byte	0x03, 0x38
        /*0f66*/ 	.short	0x005c


	//----- nvinfo : EIATTR_EXIT_INSTR_OFFSETS
	.align		4
        /*0f68*/ 	.byte	0x04, 0x1c
        /*0f6a*/ 	.short	(.L_49 - .L_48)


	//   ....[0]....
.L_48:
        /*0f6c*/ 	.word	0x00003a40


	//   ....[1]....
        /*0f70*/ 	.word	0x00003f30


	//   ....[2]....
        /*0f74*/ 	.word	0x00003f90


	//   ....[3]....
        /*0f78*/ 	.word	0x00004d90


	//   ....[4]....
        /*0f7c*/ 	.word	0x00005c60


	//   ....[5]....
        /*0f80*/ 	.word	0x00005ca0


	//   ....[6]....
        /*0f84*/ 	.word	0x00008b00


	//   ....[7]....
        /*0f88*/ 	.word	0x00008b80


	//   ....[8]....
        /*0f8c*/ 	.word	0x00008bb0


	//   ....[9]....
        /*0f90*/ 	.word	0x00008be0


	//----- nvinfo : EIATTR_MAX_THREADS
	.align		4
.L_49:
        /*0f94*/ 	.byte	0x04, 0x05
        /*0f96*/ 	.short	(.L_51 - .L_50)
.L_50:
        /*0f98*/ 	.word	0x00000100
        /*0f9c*/ 	.word	0x00000001
        /*0fa0*/ 	.word	0x00000001


	//----- nvinfo : EIATTR_CRS_STACK_SIZE
	.align		4
.L_51:
        /*0fa4*/ 	.byte	0x04, 0x1e
        /*0fa6*/ 	.short	(.L_53 - .L_52)
.L_52:
        /*0fa8*/ 	.word	0x00000000


	//----- nvinfo : EIATTR_CBANK_PARAM_SIZE
	.align		4
.L_53:
        /*0fac*/ 	.byte	0x03, 0x19
        /*0fae*/ 	.short	0x0800


	//----- nvinfo : EIATTR_PARAM_CBANK
	.align		4
        /*0fb0*/ 	.byte	0x04, 0x0a
        /*0fb2*/ 	.short	(.L_55 - .L_54)
	.align		4
.L_54:
        /*0fb4*/ 	.word	index@(.nv.constant0._ZN7cutlass13device_kernelINS_4gemm6kernel13GemmUniversalIN4cute5tupleIJiiiiEEENS1_10collective13CollectiveMmaINS1_35MainloopSm100TmaUmmaWarpSpecializedILi35ELi2ELi4ENS5_IJNS4_1CILi1EEESB_SB_EEEEENS5_IJNSA_ILi64EEENSA_ILi112EEENSA_ILi16EEEEEENS_6half_tENS5_IJlSB_lEEESI_SJ_NS4_8TiledMMAINS4_8MMA_AtomIJNS4_20SM100_MMA_F16BF16_SSISI_SI_fLi64ELi112ELNS4_4UMMA5MajorE0ELSO_0ELNSN_7ScaleInE0ELSP_0EEEEEENS4_6LayoutISC_NS5_IJNSA_ILi0EEEST_ST_EEEEENS5_IJNS4_10UnderscoreESW_SW_EEEEENS4_13SM90_TMA_LOADENS4_14ComposedLayoutINS4_7SwizzleILi1ELi4ELi3EEENS4_18smem_ptr_flag_bitsILi16EEENSS_INS5_IJNSA_ILi8EEESG_EEENS5_IJSG_SB_EEEEEEEvNS4_8identityESZ_S19_vS1A_EENS_8epilogue10collective18CollectiveEpilogueINS1C_23Sm100TmaWarpSpecializedILi2ELi1ELi56ELb1ELb0EEEJSH_NS5_IJNSS_ISE_SB_EENSS_ISF_SB_EEEEESI_SJ_SI_SJ_NS1C_6fusion15FusionCallbacksIS1G_NS1K_17LinearCombinationISI_fSI_fLNS_15FloatRoundStyleE2EEESH_S1J_JEEENS4_5SM1004TMEM4LOAD26SM100_TMEM_LOAD_16dp256b2xESZ_S19_NS4_17SM75_U32x4_LDSM_NENS4_14SM90_TMA_STOREES19_NS4_17SM90_U32x4_STSM_NENS4_39AutoVectorizingCopyWithAssumedAlignmentILi128EEEEEEvvEEEEvNT_6ParamsE)
        /*0fb8*/ 	.short	0x0380
        /*0fba*/ 	.short	0x0800


	//----- nvinfo : EIATTR_SW_WAR
	.align		4
.L_55:
        /*0fbc*/ 	.byte	0x04, 0x36
        /*0fbe*/ 	.short	(.L_57 - .L_56)
.L_56:
        /*0fc0*/ 	.word	0x00000008
.L_57:


//--------------------- .nv.callgraph             --------------------------
	.section	.nv.callgraph,"",@"SHT_CUDA_CALLGRAPH"
	.align	4
	.sectionentsize	8
	.align		4
        /*0000*/ 	.word	0x00000000
	.align		4
        /*0004*/ 	.word	0xffffffff
	.align		4
        /*0008*/ 	.word	index@(_ZN7cutlass13device_kernelINS_4gemm6kernel13GemmUniversalIN4cute5tupleIJiiiiEEENS1_10collective13CollectiveMmaINS1_35MainloopSm100TmaUmmaWarpSpecializedILi35ELi2ELi4ENS5_IJNS4_1CILi1EEESB_SB_EEEEENS5_IJNSA_ILi64EEENSA_ILi112EEENSA_ILi16EEEEEENS_6half_tENS5_IJlSB_lEEESI_SJ_NS4_8TiledMMAINS4_8MMA_AtomIJNS4_20SM100_MMA_F16BF16_SSISI_SI_fLi64ELi112ELNS4_4UMMA5MajorE0ELSO_0ELNSN_7ScaleInE0ELSP_0EEEEEENS4_6LayoutISC_NS5_IJNSA_ILi0EEEST_ST_EEEEENS5_IJNS4_10UnderscoreESW_SW_EEEEENS4_13SM90_TMA_LOADENS4_14ComposedLayoutINS4_7SwizzleILi1ELi4ELi3EEENS4_18smem_ptr_flag_bitsILi16EEENSS_INS5_IJNSA_ILi8EEESG_EEENS5_IJSG_SB_EEEEEEEvNS4_8identityESZ_S19_vS1A_EENS_8epilogue10collective18CollectiveEpilogueINS1C_23Sm100TmaWarpSpecializedILi2ELi1ELi56ELb1ELb0EEEJSH_NS5_IJNSS_ISE_SB_EENSS_ISF_SB_EEEEESI_SJ_SI_SJ_NS1C_6fusion15FusionCallbacksIS1G_NS1K_17LinearCombinationISI_fSI_fLNS_15FloatRoundStyleE2EEESH_S1J_JEEENS4_5SM1004TMEM4LOAD26SM100_TMEM_LOAD_16dp256b2xESZ_S19_NS4_17SM75_U32x4_LDSM_NENS4_14SM90_TMA_STOREES19_NS4_17SM90_U32x4_STSM_NENS4_39AutoVectorizingCopyWithAssumedAlignmentILi128EEEEEEvvEEEEvNT_6ParamsE)
	.align		4
        /*000c*/ 	.word	index@(__assertfail)
	.align		4
        /*0010*/ 	.word	0x00000000
	.align		4
        /*0014*/ 	.word	0xfffffffe
	.align		4
        /*0018*/ 	.word	0x00000000
	.align		4
        /*001c*/ 	.word	0xfffffffd
	.align		4
        /*0020*/ 	.word	0x00000000
	.align		4
        /*0024*/ 	.word	0xfffffffc


//--------------------- .nv.constant4             --------------------------
	.section	.nv.constant4,"a",@progbits
	.align	8
	.align		8
.nv.constant4:
        /*0000*/ 	.dword	__assertfail
	.align		8
        /*0008*/ 	.dword	__unnamed_1
	.align		8
        /*0010*/ 	.dword	__unnamed_2
	.align		8
        /*0018*/ 	.dword	_ZN40_INTERNAL_25fc0dc3_4_k_cu_ef6f75df_166854cuda3std3__45__cpo5beginE
	.align		8
        /*0020*/ 	.dword	_ZN40_INTERNAL_25fc0dc3_4_k_cu_ef6f75df_166854cuda3std3__45__cpo3endE
	.align		8
        /*0028*/ 	.dword	_ZN40_INTERNAL_25fc0dc3_4_k_cu_ef6f75df_166854cuda3std3__45__cpo6cbeginE
	.align		8
        /*0030*/ 	.dword	_ZN40_INTERNAL_25fc0dc3_4_k_cu_ef6f75df_166854cuda3std3__45__cpo4cendE
	.align		8
        /*0038*/ 	.dword	_ZN40_INTERNAL_25fc0dc3_4_k_cu_ef6f75df_166854cuda3std3__442_GLOBAL__N__25fc0dc3_4_k_cu_ef6f75df_166856ignoreE
	.align		8
        /*0040*/ 	.dword	_ZN40_INTERNAL_25fc0dc3_4_k_cu_ef6f75df_166854cuda3std3__419piecewise_constructE
	.align		8
        /*0048*/ 	.dword	_ZN40_INTERNAL_25fc0dc3_4_k_cu_ef6f75df_166854cuda3std3__48in_placeE
	.align		8
        /*0050*/ 	.dword	_ZN40_INTERNAL_25fc0dc3_4_k_cu_ef6f75df_166854cuda3std6ranges3__45__cpo4swapE
	.align		8
        /*0058*/ 	.dword	_ZN40_INTERNAL_25fc0dc3_4_k_cu_ef6f75df_166854cuda3std6ranges3__45__cpo9iter_moveE
	.align		8
        /*0060*/ 	.dword	_ZN40_INTERNAL_25fc0dc3_4_k_cu_ef6f75df_166854cute7productE
	.align		8
        /*0068*/ 	.dword	_ZN40_INTERNAL_25fc0dc3_4_k_cu_ef6f75df_166854cute1_E
	.align		8
        /*0070*/ 	.dword	$str$25
	.align		8
        /*0078*/ 	.dword	$str$26
	.align		8
        /*0080*/ 	.dword	$str$27
	.align		8
        /*0088*/ 	.dword	$str$28


//--------------------- .text._ZN7cutlass13device_kernelINS_4gemm6kernel13GemmUniversalIN4cute5tupleIJiiiiEEENS1_10collective13CollectiveMmaINS1_35MainloopSm100TmaUmmaWarpSpecializedILi35ELi2ELi4ENS5_IJNS4_1CILi1EEESB_SB_EEEEENS5_IJNSA_ILi64EEENSA_ILi112EEENSA_ILi16EEEEEENS_6half_tENS5_IJlSB_lEEESI_SJ_NS4_8TiledMMAINS4_8MMA_AtomIJNS4_20SM100_MMA_F16BF16_SSISI_SI_fLi64ELi112ELNS4_4UMMA5MajorE0ELSO_0ELNSN_7ScaleInE0ELSP_0EEEEEENS4_6LayoutISC_NS5_IJNSA_ILi0EEEST_ST_EEEEENS5_IJNS4_10UnderscoreESW_SW_EEEEENS4_13SM90_TMA_LOADENS4_14ComposedLayoutINS4_7SwizzleILi1ELi4ELi3EEENS4_18smem_ptr_flag_bitsILi16EEENSS_INS5_IJNSA_ILi8EEESG_EEENS5_IJSG_SB_EEEEEEEvNS4_8identityESZ_S19_vS1A_EENS_8epilogue10collective18CollectiveEpilogueINS1C_23Sm100TmaWarpSpecializedILi2ELi1ELi56ELb1ELb0EEEJSH_NS5_IJNSS_ISE_SB_EENSS_ISF_SB_EEEEESI_SJ_SI_SJ_NS1C_6fusion15FusionCallbacksIS1G_NS1K_17LinearCombinationISI_fSI_fLNS_15FloatRoundStyleE2EEESH_S1J_JEEENS4_5SM1004TMEM4LOAD26SM100_TMEM_LOAD_16dp256b2xESZ_S19_NS4_17SM75_U32x4_LDSM_NENS4_14SM90_TMA_STOREES19_NS4_17SM90_U32x4_STSM_NENS4_39AutoVectorizingCopyWithAssumedAlignmentILi128EEEEEEvvEEEEvNT_6ParamsE --------------------------
	.section	.text._ZN7cutlass13device_kernelINS_4gemm6kernel13GemmUniversalIN4cute5tupleIJiiiiEEENS1_10collective13CollectiveMmaINS1_35MainloopSm100TmaUmmaWarpSpecializedILi35ELi2ELi4ENS5_IJNS4_1CILi1EEESB_SB_EEEEENS5_IJNSA_ILi64EEENSA_ILi112EEENSA_ILi16EEEEEENS_6half_tENS5_IJlSB_lEEESI_SJ_NS4_8TiledMMAINS4_8MMA_AtomIJNS4_20SM100_MMA_F16BF16_SSISI_SI_fLi64ELi112ELNS4_4UMMA5MajorE0ELSO_0ELNSN_7ScaleInE0ELSP_0EEEEEENS4_6LayoutISC_NS5_IJNSA_ILi0EEEST_ST_EEEEENS5_IJNS4_10UnderscoreESW_SW_EEEEENS4_13SM90_TMA_LOADENS4_14ComposedLayoutINS4_7SwizzleILi1ELi4ELi3EEENS4_18smem_ptr_flag_bitsILi16EEENSS_INS5_IJNSA_ILi8EEESG_EEENS5_IJSG_SB_EEEEEEEvNS4_8identityESZ_S19_vS1A_EENS_8epilogue10collective18CollectiveEpilogueINS1C_23Sm100TmaWarpSpecializedILi2ELi1ELi56ELb1ELb0EEEJSH_NS5_IJNSS_ISE_SB_EENSS_ISF_SB_EEEEESI_SJ_SI_SJ_NS1C_6fusion15FusionCallbacksIS1G_NS1K_17LinearCombinationISI_fSI_fLNS_15FloatRoundStyleE2EEESH_S1J_JEEENS4_5SM1004TMEM4LOAD26SM100_TMEM_LOAD_16dp256b2xESZ_S19_NS4_17SM75_U32x4_LDSM_NENS4_14SM90_TMA_STOREES19_NS4_17SM90_U32x4_STSM_NENS4_39AutoVectorizingCopyWithAssumedAlignmentILi128EEEEEEvvEEEEvNT_6ParamsE,"ax",@progbits
	.align	128
.text._ZN7cutlass13device_kernelINS_4gemm6kernel13GemmUniversalIN4cute5tupleIJiiiiEEENS1_10collective13CollectiveMmaINS1_35MainloopSm100TmaUmmaWarpSpecializedILi35ELi2ELi4ENS5_IJNS4_1CILi1EEESB_SB_EEEEENS5_IJNSA_ILi64EEENSA_ILi112EEENSA_ILi16EEEEEENS_6half_tENS5_IJlSB_lEEESI_SJ_NS4_8TiledMMAINS4_8MMA_AtomIJNS4_20SM100_MMA_F16BF16_SSISI_SI_fLi64ELi112ELNS4_4UMMA5MajorE0ELSO_0ELNSN_7ScaleInE0ELSP_0EEEEEENS4_6LayoutISC_NS5_IJNSA_ILi0EEEST_ST_EEEEENS5_IJNS4_10UnderscoreESW_SW_EEEEENS4_13SM90_TMA_LOADENS4_14ComposedLayoutINS4_7SwizzleILi1ELi4ELi3EEENS4_18smem_ptr_flag_bitsILi16EEENSS_INS5_IJNSA_ILi8EEESG_EEENS5_IJSG_SB_EEEEEEEvNS4_8identityESZ_S19_vS1A_EENS_8epilogue10collective18CollectiveEpilogueINS1C_23Sm100TmaWarpSpecializedILi2ELi1ELi56ELb1ELb0EEEJSH_NS5_IJNSS_ISE_SB_EENSS_ISF_SB_EEEEESI_SJ_SI_SJ_NS1C_6fusion15FusionCallbacksIS1G_NS1K_17LinearCombinationISI_fSI_fLNS_15FloatRoundStyleE2EEESH_S1J_JEEENS4_5SM1004TMEM4LOAD26SM100_TMEM_LOAD_16dp256b2xESZ_S19_NS4_17SM75_U32x4_LDSM_NENS4_14SM90_TMA_STOREES19_NS4_17SM90_U32x4_STSM_NENS4_39AutoVectorizingCopyWithAssumedAlignmentILi128EEEEEEvvEEEEvNT_6ParamsE:
        .type           _ZN7cutlass13device_kernelINS_4gemm6kernel13GemmUniversalIN4cute5tupleIJiiiiEEENS1_10collective13CollectiveMmaINS1_35MainloopSm100TmaUmmaWarpSpecializedILi35ELi2ELi4ENS5_IJNS4_1CILi1EEESB_SB_EEEEENS5_IJNSA_ILi64EEENSA_ILi112EEENSA_ILi16EEEEEENS_6half_tENS5_IJlSB_lEEESI_SJ_NS4_8TiledMMAINS4_8MMA_AtomIJNS4_20SM100_MMA_F16BF16_SSISI_SI_fLi64ELi112ELNS4_4UMMA5MajorE0ELSO_0ELNSN_7ScaleInE0ELSP_0EEEEEENS4_6LayoutISC_NS5_IJNSA_ILi0EEEST_ST_EEEEENS5_IJNS4_10UnderscoreESW_SW_EEEEENS4_13SM90_TMA_LOADENS4_14ComposedLayoutINS4_7SwizzleILi1ELi4ELi3EEENS4_18smem_ptr_flag_bitsILi16EEENSS_INS5_IJNSA_ILi8EEESG_EEENS5_IJSG_SB_EEEEEEEvNS4_8identityESZ_S19_vS1A_EENS_8epilogue10collective18CollectiveEpilogueINS1C_23Sm100TmaWarpSpecializedILi2ELi1ELi56ELb1ELb0EEEJSH_NS5_IJNSS_ISE_SB_EENSS_ISF_SB_EEEEESI_SJ_SI_SJ_NS1C_6fusion15FusionCallbacksIS1G_NS1K_17LinearCombinationISI_fSI_fLNS_15FloatRoundStyleE2EEESH_S1J_JEEENS4_5SM1004TMEM4LOAD26SM100_TMEM_LOAD_16dp256b2xESZ_S19_NS4_17SM75_U32x4_LDSM_NENS4_14SM90_TMA_STOREES19_NS4_17SM90_U32x4_STSM_NENS4_39AutoVectorizingCopyWithAssumedAlignmentILi128EEEEEEvvEEEEvNT_6ParamsE,@function
        .size           _ZN7cutlass13device_kernelINS_4gemm6kernel13GemmUniversalIN4cute5tupleIJiiiiEEENS1_10collective13CollectiveMmaINS1_35MainloopSm100TmaUmmaWarpSpecializedILi35ELi2ELi4ENS5_IJNS4_1CILi1EEESB_SB_EEEEENS5_IJNSA_ILi64EEENSA_ILi112EEENSA_ILi16EEEEEENS_6half_tENS5_IJlSB_lEEESI_SJ_NS4_8TiledMMAINS4_8MMA_AtomIJNS4_20SM100_MMA_F16BF16_SSISI_SI_fLi64ELi112ELNS4_4UMMA5MajorE0ELSO_0ELNSN_7ScaleInE0ELSP_0EEEEEENS4_6LayoutISC_NS5_IJNSA_ILi0EEEST_ST_EEEEENS5_IJNS4_10UnderscoreESW_SW_EEEEENS4_13SM90_TMA_LOADENS4_14ComposedLayoutINS4_7SwizzleILi1ELi4ELi3EEENS4_18smem_ptr_flag_bitsILi16EEENSS_INS5_IJNSA_ILi8EEESG_EEENS5_IJSG_SB_EEEEEEEvNS4_8identityESZ_S19_vS1A_EENS_8epilogue10collective18CollectiveEpilogueINS1C_23Sm100TmaWarpSpecializedILi2ELi1ELi56ELb1ELb0EEEJSH_NS5_IJNSS_ISE_SB_EENSS_ISF_SB_EEEEESI_SJ_SI_SJ_NS1C_6fusion15FusionCallbacksIS1G_NS1K_17LinearCombinationISI_fSI_fLNS_15FloatRoundStyleE2EEESH_S1J_JEEENS4_5SM1004TMEM4LOAD26SM100_TMEM_LOAD_16dp256b2xESZ_S19_NS4_17SM75_U32x4_LDSM_NENS4_14SM90_TMA_STOREES19_NS4_17SM90_U32x4_STSM_NENS4_39AutoVectorizingCopyWithAssumedAlignmentILi128EEEEEEvvEEEEvNT_6ParamsE,(.L_x_237 - _ZN7cutlass13device_kernelINS_4gemm6kernel13GemmUniversalIN4cute5tupleIJiiiiEEENS1_10collective13CollectiveMmaINS1_35MainloopSm100TmaUmmaWarpSpecializedILi35ELi2ELi4ENS5_IJNS4_1CILi1EEESB_SB_EEEEENS5_IJNSA_ILi64EEENSA_ILi112EEENSA_ILi16EEEEEENS_6half_tENS5_IJlSB_lEEESI_SJ_NS4_8TiledMMAINS4_8MMA_AtomIJNS4_20SM100_MMA_F16BF16_SSISI_SI_fLi64ELi112ELNS4_4UMMA5MajorE0ELSO_0ELNSN_7ScaleInE0ELSP_0EEEEEENS4_6LayoutISC_NS5_IJNSA_ILi0EEEST_ST_EEEEENS5_IJNS4_10UnderscoreESW_SW_EEEEENS4_13SM90_TMA_LOADENS4_14ComposedLayoutINS4_7SwizzleILi1ELi4ELi3EEENS4_18smem_ptr_flag_bitsILi16EEENSS_INS5_IJNSA_ILi8EEESG_EEENS5_IJSG_SB_EEEEEEEvNS4_8identityESZ_S19_vS1A_EENS_8epilogue10collective18CollectiveEpilogueINS1C_23Sm100TmaWarpSpecializedILi2ELi1ELi56ELb1ELb0EEEJSH_NS5_IJNSS_ISE_SB_EENSS_ISF_SB_EEEEESI_SJ_SI_SJ_NS1C_6fusion15FusionCallbacksIS1G_NS1K_17LinearCombinationISI_fSI_fLNS_15FloatRoundStyleE2EEESH_S1J_JEEENS4_5SM1004TMEM4LOAD26SM100_TMEM_LOAD_16dp256b2xESZ_S19_NS4_17SM75_U32x4_LDSM_NENS4_14SM90_TMA_STOREES19_NS4_17SM90_U32x4_STSM_NENS4_39AutoVectorizingCopyWithAssumedAlignmentILi128EEEEEEvvEEEEvNT_6ParamsE)
        .other          _ZN7cutlass13device_kernelINS_4gemm6kernel13GemmUniversalIN4cute5tupleIJiiiiEEENS1_10collective13CollectiveMmaINS1_35MainloopSm100TmaUmmaWarpSpecializedILi35ELi2ELi4ENS5_IJNS4_1CILi1EEESB_SB_EEEEENS5_IJNSA_ILi64EEENSA_ILi112EEENSA_ILi16EEEEEENS_6half_tENS5_IJlSB_lEEESI_SJ_NS4_8TiledMMAINS4_8MMA_AtomIJNS4_20SM100_MMA_F16BF16_SSISI_SI_fLi64ELi112ELNS4_4UMMA5MajorE0ELSO_0ELNSN_7ScaleInE0ELSP_0EEEEEENS4_6LayoutISC_NS5_IJNSA_ILi0EEEST_ST_EEEEENS5_IJNS4_10UnderscoreESW_SW_EEEEENS4_13SM90_TMA_LOADENS4_14ComposedLayoutINS4_7SwizzleILi1ELi4ELi3EEENS4_18smem_ptr_flag_bitsILi16EEENSS_INS5_IJNSA_ILi8EEESG_EEENS5_IJSG_SB_EEEEEEEvNS4_8identityESZ_S19_vS1A_EENS_8epilogue10collective18CollectiveEpilogueINS1C_23Sm100TmaWarpSpecializedILi2ELi1ELi56ELb1ELb0EEEJSH_NS5_IJNSS_ISE_SB_EENSS_ISF_SB_EEEEESI_SJ_SI_SJ_NS1C_6fusion15FusionCallbacksIS1G_NS1K_17LinearCombinationISI_fSI_fLNS_15FloatRoundStyleE2EEESH_S1J_JEEENS4_5SM1004TMEM4LOAD26SM100_TMEM_LOAD_16dp256b2xESZ_S19_NS4_17SM75_U32x4_LDSM_NENS4_14SM90_TMA_STOREES19_NS4_17SM90_U32x4_STSM_NENS4_39AutoVectorizingCopyWithAssumedAlignmentILi128EEEEEEvvEEEEvNT_6ParamsE,@"STO_CUDA_ENTRY STV_DEFAULT"
_ZN7cutlass13device_kernelINS_4gemm6kernel13GemmUniversalIN4cute5tupleIJiiiiEEENS1_10collective13CollectiveMmaINS1_35MainloopSm100TmaUmmaWarpSpecializedILi35ELi2ELi4ENS5_IJNS4_1CILi1EEESB_SB_EEEEENS5_IJNSA_ILi64EEENSA_ILi112EEENSA_ILi16EEEEEENS_6half_tENS5_IJlSB_lEEESI_SJ_NS4_8TiledMMAINS4_8MMA_AtomIJNS4_20SM100_MMA_F16BF16_SSISI_SI_fLi64ELi112ELNS4_4UMMA5MajorE0ELSO_0ELNSN_7ScaleInE0ELSP_0EEEEEENS4_6LayoutISC_NS5_IJNSA_ILi0EEEST_ST_EEEEENS5_IJNS4_10UnderscoreESW_SW_EEEEENS4_13SM90_TMA_LOADENS4_14ComposedLayoutINS4_7SwizzleILi1ELi4ELi3EEENS4_18smem_ptr_flag_bitsILi16EEENSS_INS5_IJNSA_ILi8EEESG_EEENS5_IJSG_SB_EEEEEEEvNS4_8identityESZ_S19_vS1A_EENS_8epilogue10collective18CollectiveEpilogueINS1C_23Sm100TmaWarpSpecializedILi2ELi1ELi56ELb1ELb0EEEJSH_NS5_IJNSS_ISE_SB_EENSS_ISF_SB_EEEEESI_SJ_SI_SJ_NS1C_6fusion15FusionCallbacksIS1G_NS1K_17LinearCombinationISI_fSI_fLNS_15FloatRoundStyleE2EEESH_S1J_JEEENS4_5SM1004TMEM4LOAD26SM100_TMEM_LOAD_16dp256b2xESZ_S19_NS4_17SM75_U32x4_LDSM_NENS4_14SM90_TMA_STOREES19_NS4_17SM90_U32x4_STSM_NENS4_39AutoVectorizingCopyWithAssumedAlignmentILi128EEEEEEvvEEEEvNT_6ParamsE:
[----:B------:R-:W1:Y:S01]  /*0000*/  LDC R1, c[0x0][0x37c] ;  /* 0x0000df00ff017b82 */ /* 0x000e620000000800 */
[----:B------:R-:W2:Y:S01]  /*0010*/  S2R R153, SR_TID.X ;  /* 0x0000000000997919 */ /* 0x000ea20000002100 */
[----:B------:R-:W3:Y:S01]  /*0020*/  LDCU.64 UR4, c[0x0][0x890] ;  /* 0x00011200ff0477ac */ /* 0x000ee20008000a00 */
[----:B------:R-:W-:Y:S02]  /*0030*/  PRMT R142, RZ, 0x7610, R142 ;  /* 0x00007610ff8e7816 */ /* 0x000fe4000000008e */
[----:B------:R-:W-:Y:S01]  /*0040*/  ELECT P5, URZ, PT ;  /* 0x0000000000ff782f */ /* 0x000fe200038a0000 */
[----:B------:R-:W4:Y:S01]  /*0050*/  LDCU.64 UR46, c[0x0][0x358] ;  /* 0x00006b00ff2e77ac */ /* 0x000f220008000a00 */
[----:B---3--:R-:W-:-:S04]  /*0060*/  UISETP.NE.U32.AND UP0, UPT, UR4, URZ, UPT ;  /* 0x000000ff0400728c */ /* 0x008fc8000bf05070 */
[----:B------:R-:W-:Y:S01]  /*0070*/  UISETP.NE.AND.EX UP0, UPT, UR5, URZ, UPT, UP0 ;  /* 0x000000ff0500728c */ /* 0x000fe2000bf05300 */
[----:B--2---:R-:W-:-:S05]  /*0080*/  SHF.R.U32.HI R147, RZ, 0x5, R153 ;  /* 0x00000005ff937819 */ /* 0x004fca0000011699 */
[----:B------:R-:W2:Y:S02]  /*0090*/  SHFL.IDX PT, R0, R147, RZ, 0x1f ;  /* 0x00001fff93007589 */ /* 0x000ea400000e0000 */
[----:B--2---:R-:W-:Y:S01]  /*00a0*/  R2UR UR8, R0 ;  /* 0x00000000000872ca */ /* 0x004fe200000e0000 */
[----:B-1--4-:R-:W-:-:S14]  /*00b0*/  BRA.U UP0, `(.L_x_0) ;  /* 0x00000001002c7547 */ /* 0x012fdc000b800000 */
[----:B------:R-:W1:Y:S02]  /*00c0*/  LDCU.64 UR6, c[0x0][0x888] ;  /* 0x00011100ff0677ac */ /* 0x000e640008000a00 */
[----:B-1----:R-:W-:-:S04]  /*00d0*/  UISETP.NE.U32.AND UP0, UPT, UR6, URZ, UPT ;  /* 0x000000ff0600728c */ /* 0x002fc8000bf05070 */
[----:B------:R-:W-:-:S09]  /*00e0*/  UISETP.NE.AND.EX UP0, UPT, UR7, URZ, UPT, UP0 ;  /* 0x000000ff0700728c */ /* 0x000fd2000bf05300 */
[----:B------:R-:W-:Y:S05]  /*00f0*/  BRA.U !UP0, `(.L_x_1) ;  /* 0x0000000108107547 */ /* 0x000fea000b800000 */
[----:B------:R-:W1:Y:S02]  /*0100*/  LDC.64 R2, c[0x0][0x888] ;  /* 0x00022200ff027b82 */ /* 0x000e640000000a00 */
[----:B-1----:R1:W5:Y:S01]  /*0110*/  LDG.E R83, desc[UR46][R2.64] ;  /* 0x0000002e02537981 */ /* 0x002362000c1e1900 */
[----:B------:R-:W-:Y:S01]  /*0120*/  HFMA2 R142, -RZ, RZ, 0, 5.9604644775390625e-08 ;  /* 0x00000001ff8e7431 */ /* 0x000fe200000001ff */
[----:B------:R-:W-:Y:S05]  /*0130*/  BRA `(.L_x_0) ;  /* 0x00000000000c7947 */ /* 0x000fea0003800000 */
.L_x_1:
[----:B------:R-:W1:Y:S01]  /*0140*/  LDCU UR6, c[0x0][0x880] ;  /* 0x00011000ff0677ac */ /* 0x000e620008000800 */
[----:B------:R-:W-:Y:S01]  /*0150*/  HFMA2 R142, -RZ, RZ, 0, 5.9604644775390625e-08 ;  /* 0x00000001ff8e7431 */ /* 0x000fe200000001ff */
[----:B-1----:R-:W-:-:S07]  /*0160*/  MOV R83, UR6 ;  /* 0x0000000600537c02 */ /* 0x002fce0008000f00 */
.L_x_0:
[----:B------:R-:W2:Y:S02]  /*0170*/  LDCU.64 UR6, c[0x0][0x8b0] ;  /* 0x00011600ff0677ac */ /* 0x000ea40008000a00 */
[----:B--2---:R-:W-:-:S04]  /*0180*/  UISETP.NE.U32.AND UP0, UPT, UR6, URZ, UPT ;  /* 0x000000ff0600728c */ /* 0x004fc8000bf05070 */
[----:B------:R-:W-:-:S09]  /*0190*/  UISETP.NE.AND.EX UP0, UPT, UR7, URZ, UPT, UP0 ;  /* 0x000000ff0700728c */ /* 0x000fd2000bf05300 */
[----:B------:R-:W-:Y:S05]  /*01a0*/  BRA.U UP0, `(.L_x_2) ;  /* 0x0000000100247547 */ /* 0x000fea000b800000 */
[----:B------:R-:W2:Y:S02]  /*01b0*/  LDCU.64 UR6, c[0x0][0x8a8] ;  /* 0x00011500ff0677ac */ /* 0x000ea40008000a00 */
[----:B--2---:R-:W-:-:S04]  /*01c0*/  UISETP.NE.U32.AND UP0, UPT, UR6, URZ, UPT ;  /* 0x000000ff0600728c */ /* 0x004fc8000bf05070 */
[----:B------:R-:W-:-:S09]  /*01d0*/  UISETP.NE.AND.EX UP0, UPT, UR7, URZ, UPT, UP0 ;  /* 0x000000ff0700728c */ /* 0x000fd2000bf05300 */
[----:B------:R-:W-:Y:S05]  /*01e0*/  BRA.U !UP0, `(.L_x_3) ;  /* 0x00000001080c7547 */ /* 0x000fea000b800000 */
[----:B-1----:R-:W1:Y:S02]  /*01f0*/  LDC.64 R2, c[0x0][0x8a8] ;  /* 0x00022a00ff027b82 */ /* 0x002e640000000a00 */
[----:B-1----:R2:W5:Y:S01]  /*0200*/  LDG.E R82, desc[UR46][R2.64] ;  /* 0x0000002e02527981 */ /* 0x002562000c1e1900 */
[----:B------:R-:W-:Y:S05]  /*0210*/  BRA `(.L_x_2) ;  /* 0x0000000000087947 */ /* 0x000fea0003800000 */
.L_x_3:
[----:B------:R-:W2:Y:S02]  /*0220*/  LDCU UR6, c[0x0][0x8a0] ;  /* 0x00011400ff0677ac */ /* 0x000ea40008000800 */
[----:B--2---:R-:W-:Y:S02]  /*0230*/  MOV R82, UR6 ;  /* 0x0000000600527c02 */ /* 0x004fe40008000f00 */
.L_x_2:
[----:B------:R-:W-:Y:S01]  /*0240*/  IMAD.U32 R0, RZ, RZ, UR8 ;  /* 0x00000008ff007e24 */ /* 0x000fe2000f8e00ff */
[----:B------:R-:W-:Y:S04]  /*0250*/  BSSY.RECONVERGENT B0, `(.L_x_4) ;  /* 0x000000c000007945 */ /* 0x000fe80003800200 */
[C---:B------:R-:W-:Y:S02]  /*0260*/  ISETP.NE.OR P1, PT, R0.reuse, 0x1, !P5 ;  /* 0x000000010000780c */ /* 0x040fe40006f25670 */
[----:B------:R-:W-:-:S11]  /*0270*/  ISETP.NE.OR P0, PT, R0, 0x3, !P5 ;  /* 0x000000030000780c */ /* 0x000fd60006f05670 */
[----:B------:R-:W-:Y:S05]  /*0280*/  @P1 BRA `(.L_x_5) ;  /* 0x0000000000201947 */ /* 0x000fea0003800000 */
[----:B------:R-:W3:Y:S02]  /*0290*/  LDCU.64 UR6, c[0x0][0x348] ;  /* 0x00006900ff0677ac */ /* 0x000ee40008000a00 */
[----:B---3--:R-:W-:Y:S02]  /*02a0*/  UIADD3 UR10, UP1, UPT, UR6, 0x80, URZ ;  /* 0x00000080060a7890 */ /* 0x008fe4000ff3e0ff */
[----:B------:R-:W-:Y:S02]  /*02b0*/  UIADD3 UR6, UP0, UPT, UR6, 0x180, URZ ;  /* 0x0000018006067890 */ /* 0x000fe4000ff1e0ff */
[----:B------:R-:W-:Y:S02]  /*02c0*/  UIADD3.X UR11, UPT, UPT, URZ, UR7, URZ, UP1, !UPT ;  /* 0x00000007ff0b7290 */ /* 0x000fe40008ffe4ff */
[----:B------:R-:W-:-:S07]  /*02d0*/  UIADD3.X UR7, UPT, UPT, URZ, UR7, URZ, UP0, !UPT ;  /* 0x00000007ff077290 */ /* 0x000fce00087fe4ff */
[----:B------:R3:W-:Y:S02]  /*02e0*/  UTMACCTL.PF [UR10] ;  /* 0x000000000a0079b9 */ /* 0x0007e40008040000 */
[----:B------:R3:W-:Y:S02]  /*02f0*/  UTMACCTL.PF [UR6] ;  /* 0x00000000060079b9 */ /* 0x0007e40008040000 */
[----:B---3--:R-:W-:Y:S01]  /*0300*/  NOP ;  /* 0x0000000000007918 */ /* 0x008fe20000000000 */
.L_x_5:
[----:B------:R-:W-:Y:S05]  /*0310*/  BSYNC.RECONVERGENT B0 ;  /* 0x0000000000007941 */ /* 0x000fea0003800200 */
.L_x_4:
[----:B------:R-:W-:Y:S04]  /*0320*/  BSSY.RECONVERGENT B0, `(.L_x_6) ;  /* 0x000000a000007945 */ /* 0x000fe80003800200 */
        /* <DEDUP_REMOVED lines=9> */
.L_x_7:
[----:B------:R-:W-:Y:S05]  /*03c0*/  BSYNC.RECONVERGENT B0 ;  /* 0x0000000000007941 */ /* 0x000fea0003800200 */
.L_x_6:
[----:B------:R-:W3:Y:S01]  /*03d0*/  LDCU.64 UR6, c[0x0][0x888] ;  /* 0x00011100ff0677ac */ /* 0x000ee20008000a00 */
[----:B------:R-:W-:Y:S02]  /*03e0*/  UISETP.EQ.U32.AND UP1, UPT, UR4, URZ, UPT ;  /* 0x000000ff0400728c */ /* 0x000fe4000bf22070 */
[----:B------:R-:W-:Y:S02]  /*03f0*/  UPLOP3.LUT UP2, UPT, UPT, UPT, UPT, 0x80, 0x8 ;  /* 0x000000000008789c */ /* 0x000fe40003f4f070 */
[----:B---3--:R-:W-:-:S04]  /*0400*/  UISETP.NE.U32.AND UP0, UPT, UR6, URZ, UPT ;  /* 0x000000ff0600728c */ /* 0x008fc8000bf05070 */
[----:B------:R-:W-:-:S04]  /*0410*/  UISETP.NE.AND.EX UP0, UPT, UR7, URZ, UPT, UP0 ;  /* 0x000000ff0700728c */ /* 0x000fc8000bf05300 */
[----:B------:R-:W-:-:S04]  /*0420*/  UISETP.EQ.OR.EX UP3, UPT, UR5, URZ, !UP0, UP1 ;  /* 0x000000ff0500728c */ /* 0x000fc8000c762710 */
[----:B------:R-:W-:-:S05]  /*0430*/  UP2UR UR44, UPR, URZ, 0x8 ;  /* 0x00000008ff2c7883 */ /* 0x000fca0008000000 */
[----:B------:R-:W-:Y:S07]  /*0440*/  BRA.U !UP3, `(.L_x_8) ;  /* 0x000000010b207547 */ /* 0x000fee000b800000 */
[----:B------:R-:W-:Y:S01]  /*0450*/  UISETP.NE.U32.AND UP2, UPT, UR4, URZ, UPT ;  /* 0x000000ff0400728c */ /* 0x000fe2000bf45070 */
[----:B-----5:R-:W-:Y:S01]  /*0460*/  FSETP.NEU.AND P0, PT, R83, RZ, PT ;  /* 0x000000ff5300720b */ /* 0x020fe20003f0d000 */
[----:B------:R-:W-:Y:S02]  /*0470*/  USEL UR4, URZ, 0xffffffff, UP0 ;  /* 0xffffffffff047887 */ /* 0x000fe40008000000 */
[----:B------:R-:W-:-:S10]  /*0480*/  UISETP.NE.AND.EX UP2, UPT, UR5, URZ, UPT, UP2 ;  /* 0x000000ff0500728c */ /* 0x000fd4000bf45320 */
[----:B------:R-:W-:Y:S01]  /*0490*/  VOTEU.ANY UP1, P0 ;  /* 0x0000000000ff7886 */ /* 0x000fe20000020100 */
[----:B------:R-:W-:-:S04]  /*04a0*/  @!UP2 USEL UR4, URZ, 0xffffffff, UP1 ;  /* 0xffffffffff04a887 */ /* 0x000fc80008800000 */
[----:B------:R-:W-:-:S04]  /*04b0*/  ULOP3.LUT UR4, UR4, 0x1, URZ, 0xc0, !UPT ;  /* 0x0000000104047892 */ /* 0x000fc8000f8ec0ff */
[----:B------:R-:W-:-:S11]  /*04c0*/  UISETP.NE.U32.AND UP2, UPT, UR4, 0x1, UPT ;  /* 0x000000010400788c */ /* 0x000fd6000bf45070 */
.L_x_8:
[----:B-12---:R-:W1:Y:S01]  /*04d0*/  SHFL.IDX PT, R2, R147, RZ, 0x1f ;  /* 0x00001fff93027589 */ /* 0x006e6200000e0000 */
[----:B------:R-:W-:-:S04]  /*04e0*/  UISETP.NE.AND UP1, UPT, UR8, 0x2, UPT ;  /* 0x000000020800788c */ /* 0x000fc8000bf25270 */
[----:B------:R-:W-:Y:S01]  /*04f0*/  USEL UR7, URZ, 0x1, UP1 ;  /* 0x00000001ff077887 */ /* 0x000fe20008800000 */
[----:B-1----:R-:W-:-:S13]  /*0500*/  ISETP.NE.AND P0, PT, R2, RZ, PT ;  /* 0x000000ff0200720c */ /* 0x002fda0003f05270 */
[----:B------:R-:W-:Y:S05]  /*0510*/  @P0 BRA `(.L_x_9) ;  /* 0x00000004004c0947 */ /* 0x000fea0003800000 */
[----:B------:R-:W-:Y:S01]  /*0520*/  ELECT P0, URZ, PT ;  /* 0x0000000000ff782f */ /* 0x000fe20003800000 */
[----:B------:R-:W-:-:S12]  /*0530*/  BSSY.RECONVERGENT B0, `(.L_x_9) ;  /* 0x0000051000007945 */ /* 0x000fd80003800200 */
[----:B------:R-:W-:Y:S05]  /*0540*/  @!P0 BRA `(.L_x_10) ;  /* 0x00000004003c8947 */ /* 0x000fea0003800000 */
[----:B------:R-:W1:Y:S01]  /*0550*/  S2UR UR5, SR_CgaCtaId ;  /* 0x00000000000579c3 */ /* 0x000e620000008800 */
[----:B------:R-:W-:Y:S01]  /*0560*/  UMOV UR6, 0x400 ;  /* 0x0000040000067882 */ /* 0x000fe20000000000 */
[----:B------:R-:W-:Y:S02]  /*0570*/  UMOV UR4, 0x1 ;  /* 0x0000000100047882 */ /* 0x000fe40000000000 */
[----:B------:R-:W-:-:S04]  /*0580*/  UIADD3 UR10, UPT, UPT, -UR4, 0x100000, URZ ;  /* 0x00100000040a7890 */ /* 0x000fc8000fffe1ff */
[----:B------:R-:W-:Y:S02]  /*0590*/  USHF.L.U32 UR11, UR10, 0xb, URZ ;  /* 0x0000000b0a0b7899 */ /* 0x000fe400080006ff */
[----:B------:R-:W-:Y:S02]  /*05a0*/  USHF.L.U32 UR10, UR10, 0x1, URZ ;  /* 0x000000010a0a7899 */ /* 0x000fe400080006ff */
[----:B-1----:R-:W-:Y:S01]  /*05b0*/  ULEA UR5, UR5, UR6, 0x18 ;  /* 0x0000000605057291 */ /* 0x002fe2000f8ec0ff */
[----:B------:R-:W1:Y:S11]  /*05c0*/  FENCE.VIEW.ASYNC.S ;  /* 0x00000000000073c6 */ /* 0x000e760000000000 */
[----:B-1----:R1:W2:Y:S01]  /*05d0*/  SYNCS.EXCH.64 URZ, [UR5], UR10 ;  /* 0x0000000a05ff75b2 */ /* 0x0022a20008000100 */
[----:B------:R1:W3:Y:S01]  /*05e0*/  SYNCS.EXCH.64 URZ, [UR5+0x118], UR10 ;  /* 0x0001180a05ff75b2 */ /* 0x0002e20008000100 */
[----:B------:R1:W4:Y:S01]  /*05f0*/  SYNCS.EXCH.64 URZ, [UR5+0x8], UR10 ;  /* 0x0000080a05ff75b2 */ /* 0x0003220008000100 */
[----:B------:R1:W1:Y:S01]  /*0600*/  SYNCS.EXCH.64 URZ, [UR5+0x120], UR10 ;  /* 0x0001200a05ff75b2 */ /* 0x0002620008000100 */
        /* <DEDUP_REMOVED lines=66> */
[----:B--234-:R-:W-:Y:S01]  /*0a30*/  NOP ;  /* 0x0000000000007918 */ /* 0x01cfe20000000000 */
.L_x_10:
[----:B-1----:R-:W-:Y:S05]  /*0a40*/  BSYNC.RECONVERGENT B0 ;  /* 0x0000000000007941 */ /* 0x002fea0003800200 */
.L_x_9:
[----:B------:R-:W1:Y:S01]  /*0a50*/  SHFL.IDX PT, R2, R147, RZ, 0x1f ;  /* 0x00001fff93027589 */ /* 0x000e6200000e0000 */
[----:B------:R-:W-:Y:S01]  /*0a60*/  NOP ;  /* 0x0000000000007918 */ /* 0x000fe20000000000 */
[----:B-1----:R-:W-:-:S13]  /*0a70*/  ISETP.NE.AND P0, PT, R2, 0x1, PT ;  /* 0x000000010200780c */ /* 0x002fda0003f05270 */
[----:B------:R-:W-:Y:S05]  /*0a80*/  @P0 BRA `(.L_x_11) ;  /* 0x0000000000480947 */ /* 0x000fea0003800000 */
[----:B------:R-:W1:Y:S01]  /*0a90*/  S2UR UR6, SR_CgaCtaId ;  /* 0x00000000000679c3 */ /* 0x000e620000008800 */
[----:B------:R-:W-:Y:S01]  /*0aa0*/  UMOV UR9, 0x400 ;  /* 0x0000040000097882 */ /* 0x000fe20000000000 */
[----:B------:R-:W-:Y:S01]  /*0ab0*/  UMOV UR5, 0x20 ;  /* 0x0000002000057882 */ /* 0x000fe20000000000 */
[----:B------:R-:W-:Y:S01]  /*0ac0*/  UMOV UR4, 0x80 ;  /* 0x0000008000047882 */ /* 0x000fe20000000000 */
[----:B------:R-:W-:-:S04]  /*0ad0*/  UIADD3 UR10, UPT, UPT, -UR5, 0x100000, URZ ;  /* 0x00100000050a7890 */ /* 0x000fc8000fffe1ff */
[----:B------:R-:W-:Y:S02]  /*0ae0*/  USHF.L.U32 UR11, UR10, 0xb, URZ ;  /* 0x0000000b0a0b7899 */ /* 0x000fe400080006ff */
[----:B------:R-:W-:Y:S02]  /*0af0*/  USHF.L.U32 UR10, UR10, 0x1, URZ ;  /* 0x000000010a0a7899 */ /* 0x000fe400080006ff */
[----:B------:R-:W-:-:S04]  /*0b00*/  UIADD3 UR4, UPT, UPT, -UR4, 0x100000, URZ ;  /* 0x0010000004047890 */ /* 0x000fc8000fffe1ff */
[----:B------:R-:W-:Y:S02]  /*0b10*/  USHF.L.U32 UR5, UR4, 0xb, URZ ;  /* 0x0000000b04057899 */ /* 0x000fe400080006ff */
[----:B------:R-:W-:Y:S01]  /*0b20*/  USHF.L.U32 UR4, UR4, 0x1, URZ ;  /* 0x0000000104047899 */ /* 0x000fe200080006ff */
[----:B------:R-:W-:Y:S01]  /*0b30*/  ELECT P0, URZ, PT ;  /* 0x0000000000ff782f */ /* 0x000fe20003800000 */
[----:B-1----:R-:W-:Y:S01]  /*0b40*/  ULEA UR6, UR6, UR9, 0x18 ;  /* 0x0000000906067291 */ /* 0x002fe2000f8ec0ff */
[----:B------:R-:W1:Y:S11]  /*0b50*/  FENCE.VIEW.ASYNC.S ;  /* 0x00000000000073c6 */ /* 0x000e760000000000 */
[----:B-1----:R1:W2:Y:S01]  /*0b60*/  SYNCS.EXCH.64 URZ, [UR6+0x230], UR10 ;  /* 0x0002300a06ff75b2 */ /* 0x0022a20008000100 */
[----:B------:R1:W3:Y:S01]  /*0b70*/  SYNCS.EXCH.64 URZ, [UR6+0x240], UR4 ;  /* 0x0002400406ff75b2 */ /* 0x0002e20008000100 */
[----:B------:R1:W4:Y:S01]  /*0b80*/  SYNCS.EXCH.64 URZ, [UR6+0x238], UR10 ;  /* 0x0002380a06ff75b2 */ /* 0x0003220008000100 */
[----:B------:R1:W1:Y:S01]  /*0b90*/  SYNCS.EXCH.64 URZ, [UR6+0x248], UR4 ;  /* 0x0002480406ff75b2 */ /* 0x0002620008000100 */
[----:B------:R-:W-:Y:S01]  /*0ba0*/  NOP ;  /* 0x0000000000007918 */ /* 0x000fe20000000000 */
.L_x_11:
[----:B------:R-:W2:Y:S01]  /*0bb0*/  SHFL.IDX PT, R2, R147, RZ, 0x1f ;  /* 0x00001fff93027589 */ /* 0x000ea200000e0000 */
[----:B------:R-:W-:Y:S01]  /*0bc0*/  NOP ;  /* 0x0000000000007918 */ /* 0x000fe20000000000 */
[----:B--2---:R-:W-:-:S13]  /*0bd0*/  ISETP.NE.AND P0, PT, R2, 0x3, PT ;  /* 0x000000030200780c */ /* 0x004fda0003f05270 */
[----:B------:R-:W-:Y:S05]  /*0be0*/  @P0 BRA `(.L_x_12) ;  /* 0x0000000000300947 */ /* 0x000fea0003800000 */
[----:B-1----:R-:W1:Y:S01]  /*0bf0*/  S2UR UR5, SR_CgaCtaId ;  /* 0x00000000000579c3 */ /* 0x002e620000008800 */
[----:B------:R-:W-:Y:S01]  /*0c00*/  UMOV UR6, 0x400 ;  /* 0x0000040000067882 */ /* 0x000fe20000000000 */
[----:B------:R-:W-:Y:S01]  /*0c10*/  UMOV UR4, 0x20 ;  /* 0x0000002000047882 */ /* 0x000fe20000000000 */
[----:B------:R-:W-:Y:S01]  /*0c20*/  ELECT P0, URZ, PT ;  /* 0x0000000000ff782f */ /* 0x000fe20003800000 */
[----:B------:R-:W-:-:S04]  /*0c30*/  UIADD3 UR10, UPT, UPT, -UR4, 0x100000, URZ ;  /* 0x00100000040a7890 */ /* 0x000fc8000fffe1ff */
[----:B------:R-:W-:Y:S02]  /*0c40*/  USHF.L.U32 UR11, UR10, 0xb, URZ ;  /* 0x0000000b0a0b7899 */ /* 0x000fe400080006ff */
[----:B------:R-:W-:Y:S02]  /*0c50*/  USHF.L.U32 UR10, UR10, 0x1, URZ ;  /* 0x000000010a0a7899 */ /* 0x000fe400080006ff */
[----:B-1----:R-:W-:Y:S01]  /*0c60*/  ULEA UR5, UR5, UR6, 0x18 ;  /* 0x0000000605057291 */ /* 0x002fe2000f8ec0ff */
[----:B------:R-:W1:Y:S11]  /*0c70*/  FENCE.VIEW.ASYNC.S ;  /* 0x00000000000073c6 */ /* 0x000e760000000000 */
[----:B-1----:R2:W1:Y:S01]  /*0c80*/  SYNCS.EXCH.64 URZ, [UR5+0x250], UR10 ;  /* 0x0002500a05ff75b2 */ /* 0x0024620008000100 */
[----:B------:R2:W1:Y:S02]  /*0c90*/  SYNCS.EXCH.64 URZ, [UR5+0x258], UR10 ;  /* 0x0002580a05ff75b2 */ /* 0x0004640008000100 */
[----:B--2---:R-:W-:Y:S01]  /*0ca0*/  NOP ;  /* 0x0000000000007918 */ /* 0x004fe20000000000 */
.L_x_12:
[----:B------:R-:W2:Y:S01]  /*0cb0*/  SHFL.IDX PT, R2, R147, RZ, 0x1f ;  /* 0x00001fff93027589 */ /* 0x000ea200000e0000 */
[----:B------:R-:W-:Y:S01]  /*0cc0*/  NOP ;  /* 0x0000000000007918 */ /* 0x000fe20000000000 */
[----:B--2---:R-:W-:-:S13]  /*0cd0*/  ISETP.NE.AND P0, PT, R2, 0x4, PT ;  /* 0x000000040200780c */ /* 0x004fda0003f05270 */
[----:B------:R-:W-:Y:S05]  /*0ce0*/  @P0 BRA `(.L_x_13) ;  /* 0x00000000004c0947 */ /* 0x000fea0003800000 */
[----:B-1----:R-:W1:Y:S01]  /*0cf0*/  S2UR UR5, SR_CgaCtaId ;  /* 0x00000000000579c3 */ /* 0x002e620000008800 */
[----:B------:R-:W-:Y:S01]  /*0d00*/  UMOV UR9, 0x100 ;  /* 0x0000010000097882 */ /* 0x000fe20000000000 */
[----:B------:R-:W-:Y:S01]  /*0d10*/  UMOV UR6, 0x400 ;  /* 0x0000040000067882 */ /* 0x000fe20000000000 */
[----:B------:R-:W-:Y:S01]  /*0d20*/  USEL UR9, UR9, 0xe0, UP2 ;  /* 0x000000e009097887 */ /* 0x000fe20009000000 */
[----:B------:R-:W-:Y:S01]  /*0d30*/  UMOV UR4, 0x1 ;  /* 0x0000000100047882 */ /* 0x000fe20000000000 */
[----:B------:R-:W-:Y:S01]  /*0d40*/  ELECT P0, URZ, PT ;  /* 0x0000000000ff782f */ /* 0x000fe20003800000 */
[----:B------:R-:W-:-:S04]  /*0d50*/  UIADD3 UR10, UPT, UPT, -UR4, 0x100000, URZ ;  /* 0x00100000040a7890 */ /* 0x000fc8000fffe1ff */
[----:B------:R-:W-:Y:S02]  /*0d60*/  USHF.L.U32 UR11, UR10, 0xb, URZ ;  /* 0x0000000b0a0b7899 */ /* 0x000fe400080006ff */
[----:B------:R-:W-:Y:S02]  /*0d70*/  USHF.L.U32 UR10, UR10, 0x1, URZ ;  /* 0x000000010a0a7899 */ /* 0x000fe400080006ff */
[----:B------:R-:W-:-:S04]  /*0d80*/  UIADD3 UR12, UPT, UPT, -UR9, 0x100000, URZ ;  /* 0x00100000090c7890 */ /* 0x000fc8000fffe1ff */
[----:B------:R-:W-:Y:S02]  /*0d90*/  USHF.L.U32 UR13, UR12, 0xb, URZ ;  /* 0x0000000b0c0d7899 */ /* 0x000fe400080006ff */
[----:B------:R-:W-:Y:S02]  /*0da0*/  USHF.L.U32 UR12, UR12, 0x1, URZ ;  /* 0x000000010c0c7899 */ /* 0x000fe400080006ff */
[----:B-1----:R-:W-:Y:S01]  /*0db0*/  ULEA UR5, UR5, UR6, 0x18 ;  /* 0x0000000605057291 */ /* 0x002fe2000f8ec0ff */
[----:B------:R-:W1:Y:S11]  /*0dc0*/  FENCE.VIEW.ASYNC.S ;  /* 0x00000000000073c6 */ /* 0x000e760000000000 */
[----:B-1----:R2:W1:Y:S01]  /*0dd0*/  SYNCS.EXCH.64 URZ, [UR5+0x260], UR10 ;  /* 0x0002600a05ff75b2 */ /* 0x0024620008000100 */
[----:B------:R2:W1:Y:S01]  /*0de0*/  SYNCS.EXCH.64 URZ, [UR5+0x270], UR12 ;  /* 0x0002700c05ff75b2 */ /* 0x0004620008000100 */
[----:B------:R2:W1:Y:S01]  /*0df0*/  SYNCS.EXCH.64 URZ, [UR5+0x268], UR10 ;  /* 0x0002680a05ff75b2 */ /* 0x0004620008000100 */
[----:B------:R2:W1:Y:S02]  /*0e00*/  SYNCS.EXCH.64 URZ, [UR5+0x278], UR12 ;  /* 0x0002780c05ff75b2 */ /* 0x0004640008000100 */
[----:B--2---:R-:W-:Y:S01]  /*0e10*/  NOP ;  /* 0x0000000000007918 */ /* 0x004fe20000000000 */
.L_x_13:
[----:B------:R-:W2:Y:S01]  /*0e20*/  SHFL.IDX PT, R2, R147, RZ, 0x1f ;  /* 0x00001fff93027589 */ /* 0x000ea200000e0000 */
[----:B------:R-:W-:Y:S01]  /*0e30*/  NOP ;  /* 0x0000000000007918 */ /* 0x000fe20000000000 */
[----:B--2---:R-:W-:-:S13]  /*0e40*/  ISETP.NE.AND P0, PT, R2, 0x5, PT ;  /* 0x000000050200780c */ /* 0x004fda0003f05270 */
[----:B------:R-:W-:Y:S05]  /*0e50*/  @P0 BRA `(.L_x_14) ;  /* 0x0000000000580947 */ /* 0x000fea0003800000 */
[----:B-1----:R-:W1:Y:S01]  /*0e60*/  S2UR UR6, SR_CgaCtaId ;  /* 0x00000000000679c3 */ /* 0x002e620000008800 */
        /* <DEDUP_REMOVED lines=12> */
[----:B-1----:R2:W1:Y:S01]  /*0f30*/  SYNCS.EXCH.64 URZ, [UR6+0x280], UR10 ;  /* 0x0002800a06ff75b2 */ /* 0x0024620008000100 */
[----:B------:R2:W1:Y:S01]  /*0f40*/  SYNCS.EXCH.64 URZ, [UR6+0x2a0], UR4 ;  /* 0x0002a00406ff75b2 */ /* 0x0004620008000100 */
[----:B------:R2:W1:Y:S01]  /*0f50*/  SYNCS.EXCH.64 URZ, [UR6+0x288], UR10 ;  /* 0x0002880a06ff75b2 */ /* 0x0004620008000100 */
[----:B------:R2:W1:Y:S01]  /*0f60*/  SYNCS.EXCH.64 URZ, [UR6+0x2a8], UR4 ;  /* 0x0002a80406ff75b2 */ /* 0x0004620008000100 */
[----:B------:R2:W1:Y:S01]  /*0f70*/  SYNCS.EXCH.64 URZ, [UR6+0x290], UR10 ;  /* 0x0002900a06ff75b2 */ /* 0x0004620008000100 */
[----:B------:R2:W1:Y:S01]  /*0f80*/  SYNCS.EXCH.64 URZ, [UR6+0x2b0], UR4 ;  /* 0x0002b00406ff75b2 */ /* 0x0004620008000100 */
[----:B------:R2:W1:Y:S01]  /*0f90*/  SYNCS.EXCH.64 URZ, [UR6+0x298], UR10 ;  /* 0x0002980a06ff75b2 */ /* 0x0004620008000100 */
[----:B------:R2:W1:Y:S02]  /*0fa0*/  SYNCS.EXCH.64 URZ, [UR6+0x2b8], UR4 ;  /* 0x0002b80406ff75b2 */ /* 0x0004640008000100 */
[----:B--2---:R-:W-:Y:S01]  /*0fb0*/  NOP ;  /* 0x0000000000007918 */ /* 0x004fe20000000000 */
.L_x_14:
        /* <DEDUP_REMOVED lines=18> */
.L_x_15:
[----:B-1----:R-:W1:Y:S01]  /*10e0*/  S2UR UR5, SR_CTAID.X ;  /* 0x00000000000579c3 */ /* 0x002e620000002500 */
[----:B------:R-:W-:-:S05]  /*10f0*/  CS2R.32 R141, SR_CgaSize ;  /* 0x00000000008d7805 */ /* 0x000fca0000008a00 */
[----:B------:R-:W-:-:S05]  /*1100*/  IMAD R141, R141, -0xa0, RZ ;  /* 0xffffff608d8d7824 */ /* 0x000fca00078e02ff */
[----:B------:R-:W-:-:S14]  /*1110*/  R2UR UR9, R141 ;  /* 0x000000008d0972ca */ /* 0x000fdc00000e0000 */
[----:B------:R-:W2:Y:S01]  /*1120*/  LDCU UR9, c[0x0][UR9+0x2b0] ;  /* 0x00005600090977ac */ /* 0x000ea20008000800 */
[----:B------:R-:W-:Y:S01]  /*1130*/  NOP ;  /* 0x0000000000007918 */ /* 0x000fe20000000000 */
[----:B------:R-:W-:-:S05]  /*1140*/  CS2R.32 R141, SR_CgaSize ;  /* 0x00000000008d7805 */ /* 0x000fca0000008a00 */
[----:B------:R-:W-:-:S05]  /*1150*/  IMAD R141, R141, -0xa0, RZ ;  /* 0xffffff608d8d7824 */ /* 0x000fca00078e02ff */
[----:B------:R-:W-:-:S14]  /*1160*/  R2UR UR6, R141 ;  /* 0x000000008d0672ca */ /* 0x000fdc00000e0000 */
[----:B------:R-:W3:Y:S01]  /*1170*/  LDCU UR6, c[0x0][UR6+0x2b4] ;  /* 0x00005680060677ac */ /* 0x000ee20008000800 */
[----:B------:R-:W4:Y:S08]  /*1180*/  S2UR UR4, SR_CTAID.Y ;  /* 0x00000000000479c3 */ /* 0x000f300000002600 */
[----:B------:R-:W3:Y:S01]  /*1190*/  LDC R10, c[0x0][0xb24] ;  /* 0x0002c900ff0a7b82 */ /* 0x000ee20000000800 */
[----:B-1----:R-:W-:-:S02]  /*11a0*/  I2FP.F32.U32 R139, UR5 ;  /* 0x00000005008b7c45 */ /* 0x002fc40008201000 */
[----:B------:R-:W-:-:S05]  /*11b0*/  CS2R.32 R3, SR_CgaSize ;  /* 0x0000000000037805 */ /* 0x000fca0000008a00 */
[----:B------:R-:W-:-:S06]  /*11c0*/  IMAD R3, R3, -0xa0, RZ ;  /* 0xffffff6003037824 */ /* 0x000fcc00078e02ff */
[----:B------:R-:W1:Y:S01]  /*11d0*/  LDC R3, c[0x0][R3+0x2a0] ;  /* 0x0000a80003037b82 */ /* 0x000e620000000800 */
[----:B------:R-:W-:Y:S01]  /*11e0*/  MOV R141, UR5 ;  /* 0x00000005008d7c02 */ /* 0x000fe20008000f00 */
[----:B--2---:R-:W-:Y:S01]  /*11f0*/  FMUL R139, R139, UR9 ;  /* 0x000000098b8b7c20 */ /* 0x004fe20008400000 */
[----:B----4-:R-:W-:Y:S02]  /*1200*/  I2FP.F32.U32 R138, UR4 ;  /* 0x00000004008a7c45 */ /* 0x010fe40008201000 */
[----:B------:R-:W-:-:S05]  /*1210*/  CS2R.32 R2, SR_CgaSize ;  /* 0x0000000000027805 */ /* 0x000fca0000008a00 */
[----:B------:R-:W-:-:S06]  /*1220*/  IMAD R2, R2, -0xa0, RZ ;  /* 0xffffff6002027824 */ /* 0x000fcc00078e02ff */
[----:B------:R-:W2:Y:S01]  /*1230*/  LDC R2, c[0x0][R2+0x2a4] ;  /* 0x0000a90002027b82 */ /* 0x000ea20000000800 */
[----:B------:R-:W-:Y:S01]  /*1240*/  MOV R140, UR4 ;  /* 0x00000004008c7c02 */ /* 0x000fe20008000f00 */
[----:B------:R-:W4:Y:S01]  /*1250*/  F2I.U32.TRUNC.NTZ R139, R139 ;  /* 0x0000008b008b7305 */ /* 0x000f22000020f000 */
[----:B---3--:R-:W-:-:S05]  /*1260*/  FMUL R138, R138, UR6 ;  /* 0x000000068a8a7c20 */ /* 0x008fca0008400000 */
[----:B------:R-:W-:Y:S01]  /*1270*/  BAR.SYNC.DEFER_BLOCKING 0x0 ;  /* 0x0000000000007b1d */ /* 0x000fe20000010000 */
[----:B------:R-:W-:-:S05]  /*1280*/  ISETP.GE.AND P0, PT, R10, 0x1, PT ;  /* 0x000000010a00780c */ /* 0x000fca0003f06270 */
[----:B------:R-:W3:Y:S02]  /*1290*/  F2I.U32.TRUNC.NTZ R138, R138 ;  /* 0x0000008a008a7305 */ /* 0x000ee4000020f000 */
[----:B------:R-:W2:Y:S01]  /*12a0*/  S2UR UR36, SR_CTAID.Z ;  /* 0x00000000002479c3 */ /* 0x000ea20000002700 */
[----:B----4-:R-:W-:-:S05]  /*12b0*/  IADD3 R139, PT, PT, -R139, RZ, RZ ;  /* 0x000000ff8b8b7210 */ /* 0x010fca0007ffe1ff */
[----:B-1----:R-:W-:Y:S01]  /*12c0*/  IMAD R139, R3, R139, UR5 ;  /* 0x00000005038b7e24 */ /* 0x002fe2000f8e028b */
[----:B---3--:R-:W-:-:S05]  /*12d0*/  IADD3 R138, PT, PT, -R138, RZ, RZ ;  /* 0x000000ff8a8a7210 */ /* 0x008fca0007ffe1ff */
[----:B--2---:R-:W-:Y:S01]  /*12e0*/  IMAD R138, R2, R138, UR4 ;  /* 0x00000004028a7e24 */ /* 0x004fe2000f8e028a */
[----:B------:R-:W-:Y:S06]  /*12f0*/  @!P0 BRA `(.L_x_16) ;  /* 0x0000000000b88947 */ /* 0x000fec0003800000 */
[----:B------:R-:W1:Y:S01]  /*1300*/  LDC.64 R4, c[0x0][0xb18] ;  /* 0x0002c600ff047b82 */ /* 0x000e620000000a00 */
[----:B------:R-:W-:-:S07]  /*1310*/  ISETP.NE.AND P0, PT, R10, 0x1, PT ;  /* 0x000000010a00780c */ /* 0x000fce0003f05270 */
[----:B------:R-:W2:Y:S08]  /*1320*/  LDC R9, c[0x0][0xb0c] ;  /* 0x0002c300ff097b82 */ /* 0x000eb00000000800 */
[----:B------:R-:W3:Y:S08]  /*1330*/  LDC R12, c[0x0][0x370] ;  /* 0x0000dc00ff0c7b82 */ /* 0x000ef00000000800 */
[----:B------:R-:W4:Y:S01]  /*1340*/  LDC R11, c[0x0][0x374] ;  /* 0x0000dd00ff0b7b82 */ /* 0x000f220000000800 */
[----:B-1----:R-:W-:-:S07]  /*1350*/  ISETP.NE.AND P1, PT, R4, 0x1, PT ;  /* 0x000000010400780c */ /* 0x002fce0003f25270 */
[----:B------:R-:W3:Y:S01]  /*1360*/  LDC.64 R6, c[0x0][0xb10] ;  /* 0x0002c400ff067b82 */ /* 0x000ee20000000a00 */
[----:B--2---:R-:W-:-:S07]  /*1370*/  ISETP.NE.AND P2, PT, R9, 0x1, PT ;  /* 0x000000010900780c */ /* 0x004fce0003f45270 */
[----:B------:R-:W1:Y:S08]  /*1380*/  LDC R8, c[0x0][0xb20] ;  /* 0x0002c800ff087b82 */ /* 0x000e700000000800 */
[----:B------:R-:W2:Y:S01]  /*1390*/  LDC.64 R2, c[0x0][0xb28] ;  /* 0x0002ca00ff027b82 */ /* 0x000ea20000000a00 */
[----:B----4-:R-:W-:-:S04]  /*13a0*/  IMAD.HI.U32 R13, R11, R5, RZ ;  /* 0x000000050b0d7227 */ /* 0x010fc800078e00ff */
[----:B------:R-:W-:-:S04]  /*13b0*/  IMAD.HI.U32 R5, R140, R5, RZ ;  /* 0x000000058c057227 */ /* 0x000fc800078e00ff */
[----:B---3--:R-:W-:-:S05]  /*13c0*/  IMAD.HI.U32 R14, R12, R6, RZ ;  /* 0x000000060c0e7227 */ /* 0x008fca00078e00ff */
[-C--:B------:R-:W-:Y:S01]  /*13d0*/  @P2 SHF.R.U32.HI R12, RZ, R7.reuse, R14 ;  /* 0x00000007ff0c2219 */ /* 0x080fe2000001160e */
[----:B------:R-:W-:Y:S01]  /*13e0*/  IMAD.HI.U32 R14, R141, R6, RZ ;  /* 0x000000068d0e7227 */ /* 0x000fe200078e00ff */
[-C--:B-1----:R-:W-:Y:S02]  /*13f0*/  @P1 SHF.R.U32.HI R11, RZ, R8.reuse, R13 ;  /* 0x00000008ff0b1219 */ /* 0x082fe4000001160d */
[----:B------:R-:W-:Y:S02]  /*1400*/  SHF.R.U32.HI R5, RZ, R8, R5 ;  /* 0x00000008ff057219 */ /* 0x000fe40000011605 */
[----:B------:R-:W-:Y:S02]  /*1410*/  SHF.R.U32.HI R14, RZ, R7, R14 ;  /* 0x00000007ff0e7219 */ /* 0x000fe4000001160e */
[----:B------:R-:W-:Y:S01]  /*1420*/  SEL R5, R140, R5, !P1 ;  /* 0x000000058c057207 */ /* 0x000fe20004800000 */
[----:B--2---:R-:W-:Y:S01]  /*1430*/  IMAD.HI.U32 R13, R11, R2, RZ ;  /* 0x000000020b0d7227 */ /* 0x004fe200078e00ff */
[----:B------:R-:W-:-:S03]  /*1440*/  SEL R14, R141, R14, !P2 ;  /* 0x0000000e8d0e7207 */ /* 0x000fc60005000000 */
[----:B------:R-:W-:Y:S01]  /*1450*/  IMAD.HI.U32 R6, R12, R2, RZ ;  /* 0x000000020c067227 */ /* 0x000fe200078e00ff */
[----:B------:R-:W-:-:S04]  /*1460*/  @P0 SHF.R.U32.HI R11, RZ, R3, R13 ;  /* 0x00000003ff0b0219 */ /* 0x000fc8000001160d */
[----:B------:R-:W-:Y:S01]  /*1470*/  @P0 SHF.R.U32.HI R12, RZ, R3, R6 ;  /* 0x00000003ff0c0219 */ /* 0x000fe20000011606 */
[----:B------:R-:W-:-:S04]  /*1480*/  IMAD R11, R11, R10, RZ ;  /* 0x0000000a0b0b7224 */ /* 0x000fc800078e02ff */
[----:B------:R-:W-:Y:S01]  /*1490*/  IMAD R6, R12, R10, RZ ;  /* 0x0000000a0c067224 */ /* 0x000fe200078e02ff */
[----:B------:R-:W-:-:S04]  /*14a0*/  ISETP.GE.AND P1, PT, R5, R11, PT ;  /* 0x0000000b0500720c */ /* 0x000fc80003f26270 */
[----:B------:R-:W-:Y:S01]  /*14b0*/  ISETP.GE.OR P1, PT, R14, R6, P1 ;  /* 0x000000060e00720c */ /* 0x000fe20000f26670 */
[----:B------:R-:W-:-:S05]  /*14c0*/  IMAD.HI.U32 R6, R5, R2, RZ ;  /* 0x0000000205067227 */ /* 0x000fca00078e00ff */
[----:B------:R-:W-:-:S04]  /*14d0*/  SHF.R.U32.HI R6, RZ, R3, R6 ;  /* 0x00000003ff067219 */ /* 0x000fc80000011606 */
[----:B------:R-:W-:-:S03]  /*14e0*/  SEL R6, R5, R6, !P0 ;  /* 0x0000000605067207 */ /* 0x000fc60004000000 */
[----:B------:R-:W-:Y:S01]  /*14f0*/  @!P1 IMAD.HI.U32 R7, R14, R2, RZ ;  /* 0x000000020e079227 */ /* 0x000fe200078e00ff */
[----:B------:R-:W-:-:S04]  /*1500*/  IADD3 R2, PT, PT, -R6, RZ, RZ ;  /* 0x000000ff06027210 */ /* 0x000fc80007ffe1ff */
[----:B------:R-:W-:Y:S01]  /*1510*/  @!P1 SHF.R.U32.HI R3, RZ, R3, R7 ;  /* 0x00000003ff039219 */ /* 0x000fe20000011607 */
[----:B------:R-:W-:Y:S01]  /*1520*/  IMAD R2, R10, R2, R5 ;  /* 0x000000020a027224 */ /* 0x000fe200078e0205 */
[----:B------:R-:W-:Y:S02]  /*1530*/  IADD3 R7, PT, PT, -R5, RZ, RZ ;  /* 0x000000ff05077210 */ /* 0x000fe40007ffe1ff */
[----:B------:R-:W-:-:S03]  /*1540*/  @!P1 SEL R3, R14, R3, !P0 ;  /* 0x000000030e039207 */ /* 0x000fc60004000000 */
[----:B------:R-:W-:Y:S02]  /*1550*/  IMAD R7, R4, R7, R140 ;  /* 0x0000000704077224 */ /* 0x000fe400078e028c */
[--C-:B------:R-:W-:Y:S02]  /*1560*/  @!P1 IMAD.IADD R6, R6, 0x1, -R3.reuse ;  /* 0x0000000106069824 */ /* 0x100fe400078e0a03 */
[----:B------:R-:W-:Y:S01]  /*1570*/  @!P1 IMAD R3, R2, R12, R3 ;  /* 0x0000000c02039224 */ /* 0x000fe200078e0203 */
[----:B------:R-:W-:Y:S01]  /*1580*/  IADD3 R2, PT, PT, -R14, RZ, RZ ;  /* 0x000000ff0e027210 */ /* 0x000fe20007ffe1ff */
[----:B------:R-:W-:Y:S02]  /*1590*/  @!P1 IMAD R5, R6, R10, R14 ;  /* 0x0000000a06059224 */ /* 0x000fe400078e020e */
[----:B------:R-:W-:Y:S02]  /*15a0*/  @!P1 IMAD.MOV.U32 R14, RZ, RZ, R3 ;  /* 0x000000ffff0e9224 */ /* 0x000fe400078e0003 */
[----:B------:R-:W-:-:S02]  /*15b0*/  IMAD R2, R9, R2, R141 ;  /* 0x0000000209027224 */ /* 0x000fc400078e028d */
[----:B------:R-:W-:Y:S02]  /*15c0*/  IMAD R140, R5, R4, R7 ;  /* 0x00000004058c7224 */ /* 0x000fe400078e0207 */
[----:B------:R-:W-:Y:S02]  /*15d0*/  IMAD R141, R14, R9, R2 ;  /* 0x000000090e8d7224 */ /* 0x000fe400078e0202 */
.L_x_16:
[----:B------:R-:W1:Y:S01]  /*15e0*/  LDCU UR4, c[0x0][0xb30] ;  /* 0x00016600ff0477ac */ /* 0x000e620008000800 */
[----:B------:R-:W2:Y:S08]  /*15f0*/  S2UR UR37, SR_CgaCtaId ;  /* 0x00000000002579c3 */ /* 0x000eb00000008800 */
[----:B------:R-:W3:Y:S01]  /*1600*/  LDC R76, c[0x0][0xb24] ;  /* 0x0002c900ff4c7b82 */ /* 0x000ee20000000800 */
[----:B-1----:R-:W-:-:S09]  /*1610*/  UISETP.NE.AND UP1, UPT, UR4, 0x1, UPT ;  /* 0x000000010400788c */ /* 0x002fd2000bf25270 */
[----:B--2---:R-:W-:Y:S05]  /*1620*/  BRA.U UP1, `(.L_x_17) ;  /* 0x0000000101407547 */ /* 0x004fea000b800000 */
[----:B------:R-:W1:Y:S08]  /*1630*/  LDC.64 R4, c[0x0][0xb10] ;  /* 0x0002c400ff047b82 */ /* 0x000e700000000a00 */
[----:B------:R-:W2:Y:S08]  /*1640*/  LDC.64 R2, c[0x0][0xb18] ;  /* 0x0002c600ff027b82 */ /* 0x000eb00000000a00 */
[----:B------:R-:W4:Y:S08]  /*1650*/  LDC R6, c[0x0][0xb20] ;  /* 0x0002c800ff067b82 */ /* 0x000f300000000800 */
[----:B------:R-:W3:Y:S01]  /*1660*/  LDC R7, c[0x0][0xb0c] ;  /* 0x0002c300ff077b82 */ /* 0x000ee20000000800 */
[----:B-1----:R-:W-:-:S05]  /*1670*/  IMAD.HI.U32 R4, R141, R4, RZ ;  /* 0x000000048d047227 */ /* 0x002fca00078e00ff */
[----:B------:R-:W-:Y:S01]  /*1680*/  SHF.R.U32.HI R4, RZ, R5, R4 ;  /* 0x00000005ff047219 */ /* 0x000fe20000011604 */
[----:B--2---:R-:W-:Y:S01]  /*1690*/  IMAD.HI.U32 R3, R140, R3, RZ ;  /* 0x000000038c037227 */ /* 0x004fe200078e00ff */
[----:B------:R-:W-:-:S04]  /*16a0*/  ISETP.NE.AND P0, PT, R2, 0x1, PT ;  /* 0x000000010200780c */ /* 0x000fc80003f05270 */
[----:B----4-:R-:W-:-:S04]  /*16b0*/  SHF.R.U32.HI R3, RZ, R6, R3 ;  /* 0x00000006ff037219 */ /* 0x010fc80000011603 */
[----:B------:R-:W-:Y:S02]  /*16c0*/  SEL R3, R140, R3, !P0 ;  /* 0x000000038c037207 */ /* 0x000fe40004000000 */
[----:B---3--:R-:W-:-:S04]  /*16d0*/  ISETP.NE.AND P1, PT, R7, 0x1, PT ;  /* 0x000000010700780c */ /* 0x008fc80003f25270 */
[----:B------:R-:W-:-:S05]  /*16e0*/  SEL R4, R141, R4, !P1 ;  /* 0x000000048d047207 */ /* 0x000fca0004800000 */
[----:B------:R-:W-:Y:S02]  /*16f0*/  IMAD.IADD R5, R3, 0x1, -R4 ;  /* 0x0000000103057824 */ /* 0x000fe400078e0a04 */
[----:B------:R-:W-:Y:S02]  /*1700*/  IMAD.IADD R3, R4, 0x1, -R3 ;  /* 0x0000000104037824 */ /* 0x000fe400078e0a03 */
[----:B------:R-:W-:Y:S02]  /*1710*/  IMAD R141, R5, R7, R141 ;  /* 0x00000007058d7224 */ /* 0x000fe400078e028d */
[----:B------:R-:W-:-:S07]  /*1720*/  IMAD R140, R3, R2, R140 ;  /* 0x00000002038c7224 */ /* 0x000fce00078e028c */
.L_x_17:
[----:B------:R-:W-:Y:S01]  /*1730*/  BAR.SYNC.DEFER_BLOCKING 0x0 ;  /* 0x0000000000007b1d */ /* 0x000fe20000010000 */
[----:B------:R-:W-:Y:S01]  /*1740*/  UISETP.NE.AND UP1, UPT, UR8, 0x2, UPT ;  /* 0x000000020800788c */ /* 0x000fe2000bf25270 */
[----:B------:R-:W-:Y:S02]  /*1750*/  ISETP.NE.OR P5, PT, R0, 0x2, !P5 ;  /* 0x000000020000780c */ /* 0x000fe40006fa5670 */
[----:B------:R-:W-:-:S06]  /*1760*/  LOP3.LUT R2, R153, 0x1f, RZ, 0xc0, !PT ;  /* 0x0000001f99027812 */ /* 0x000fcc00078ec0ff */
[----:B------:R-:W-:Y:S05]  /*1770*/  BRA.U UP1, `(.L_x_18) ;  /* 0x0000002101b87547 */ /* 0x000fea000b800000 */
[----:B------:R-:W1:Y:S01]  /*1780*/  LDCU UR15, c[0x0][0x38c] ;  /* 0x00007180ff0f77ac */ /* 0x000e620008000800 */
[----:B------:R-:W2:Y:S01]  /*1790*/  LDC R8, c[0x0][0x370] ;  /* 0x0000dc00ff087b82 */ /* 0x000ea20000000800 */
[----:B------:R-:W-:Y:S01]  /*17a0*/  PLOP3.LUT P1, PT, PT, PT, UP2, 0x80, 0x8 ;  /* 0x000000000008781c */ /* 0x000fe20003f2f028 */
[----:B------:R-:W-:Y:S01]  /*17b0*/  IMAD.MOV.U32 R15, RZ, RZ, 0x1 ;  /* 0x00000001ff0f7424 */ /* 0x000fe200078e00ff */
[----:B------:R-:W-:Y:S01]  /*17c0*/  ISETP.EQ.OR P4, PT, R2, RZ, P5 ;  /* 0x000000ff0200720c */ /* 0x000fe20002f82670 */
[----:B------:R-:W-:Y:S01]  /*17d0*/  IMAD.MOV.U32 R14, RZ, RZ, RZ ;  /* 0x000000ffff0e7224 */ /* 0x000fe200078e00ff */
[----:B------:R-:W-:Y:S02]  /*17e0*/  PLOP3.LUT P1, PT, P1, PT, PT, 0x8, 0x80 ;  /* 0x000000000080781c */ /* 0x000fe40000f2e170 */
[----:B------:R-:W-:Y:S01]  /*17f0*/  CS2R R12, SRZ ;  /* 0x00000000000c7805 */ /* 0x000fe2000001ff00 */
[----:B------:R-:W-:Y:S01]  /*1800*/  IMAD.MOV.U32 R11, RZ, RZ, 0x1 ;  /* 0x00000001ff0b7424 */ /* 0x000fe200078e00ff */
[----:B------:R-:W4:Y:S01]  /*1810*/  LDC R0, c[0x0][0x374] ;  /* 0x0000dd00ff007b82 */ /* 0x000f220000000800 */
[----:B------:R-:W2:Y:S01]  /*1820*/  LDCU.64 UR24, c[0x0][0x348] ;  /* 0x00006900ff1877ac */ /* 0x000ea20008000a00 */
[----:B------:R-:W-:Y:S01]  /*1830*/  UMOV UR13, URZ ;  /* 0x000000ff000d7c82 */ /* 0x000fe20008000000 */
[----:B-1----:R-:W-:-:S04]  /*1840*/  UIADD3 UR5, UPT, UPT, UR15, 0xf, URZ ;  /* 0x0000000f0f057890 */ /* 0x002fc8000fffe0ff */
[----:B------:R-:W-:-:S04]  /*1850*/  USHF.R.S32.HI UR4, URZ, 0x1f, UR5 ;  /* 0x0000001fff047899 */ /* 0x000fc80008011405 */
[----:B------:R-:W-:-:S04]  /*1860*/  ULEA.HI UR4, UR4, UR5, URZ, 0x4 ;  /* 0x0000000504047291 */ /* 0x000fc8000f8f20ff */
[----:B------:R-:W-:Y:S02]  /*1870*/  USHF.R.S32.HI UR22, URZ, 0x4, UR4 ;  /* 0x00000004ff167899 */ /* 0x000fe40008011404 */
[----:B------:R-:W-:Y:S02]  /*1880*/  UIADD3 UR4, UPT, UPT, UR15, -0x1, URZ ;  /* 0xffffffff0f047890 */ /* 0x000fe4000fffe0ff */
[----:B------:R-:W-:Y:S02]  /*1890*/  UISETP.LT.U32.AND UP0, UPT, UR22, 0x23, UPT ;  /* 0x000000231600788c */ /* 0x000fe4000bf01070 */
[----:B------:R-:W-:Y:S02]  /*18a0*/  UISETP.GE.U32.AND UP1, UPT, UR4, -0x1f, UPT ;  /* 0xffffffe10400788c */ /* 0x000fe4000bf26070 */
[----:B------:R-:W-:Y:S02]  /*18b0*/  USEL UR21, UR22, 0x23, UP0 ;  /* 0x0000002316157887 */ /* 0x000fe40008000000 */
[----:B------:R-:W-:-:S02]  /*18c0*/  UIADD3 UR15, UPT, UPT, UR15, 0x1e, URZ ;  /* 0x0000001e0f0f7890 */ /* 0x000fc4000fffe0ff */
[----:B------:R-:W-:Y:S02]  /*18d0*/  UIADD3 UR7, UPT, UPT, UR21, -0x1, URZ ;  /* 0xffffffff15077890 */ /* 0x000fe4000fffe0ff */
[----:B------:R-:W-:-:S03]  /*18e0*/  UIADD3 UR14, UPT, UPT, UR22, -UR21, URZ ;  /* 0x80000015160e7290 */ /* 0x000fc6000fffe0ff */
[----:B------:R-:W-:-:S04]  /*18f0*/  @UP1 UIADD3 UR7, UPT, UPT, UR21, URZ, URZ ;  /* 0x000000ff15071290 */ /* 0x000fc8000fffe0ff */
[----:B--2---:R-:W-:-:S12]  /*1900*/  UIADD3 UR7, UPT, UPT, UR7, 0x1, URZ ;  /* 0x0000000107077890 */ /* 0x004fd8000fffe0ff */
.L_x_36:
[----:B------:R-:W-:Y:S01]  /*1910*/  UISETP.NE.AND UP0, UPT, UR37, URZ, UPT ;  /* 0x000000ff2500728c */ /* 0x000fe2000bf05270 */
[----:B------:R-:W1:Y:S08]  /*1920*/  S2UR UR37, SR_CgaCtaId ;  /* 0x00000000002579c3 */ /* 0x000e700000008800 */
[----:B------:R-:W-:Y:S05]  /*1930*/  BRA.U UP0, `(.L_x_19) ;  /* 0x0000000100347547 */ /* 0x000fea000b800000 */
[----:B------:R-:W2:Y:S01]  /*1940*/  S2R R2, SR_CgaCtaId ;  /* 0x0000000000027919 */ /* 0x000ea20000008800 */
[----:B------:R-:W-:-:S04]  /*1950*/  MOV R3, 0x400 ;  /* 0x0000040000037802 */ /* 0x000fc80000000f00 */
[----:B--2---:R-:W-:Y:S02]  /*1960*/  LEA R2, R2, R3, 0x18 ;  /* 0x0000000302027211 */ /* 0x004fe400078ec0ff */
[----:B------:R-:W-:-:S03]  /*1970*/  SHF.L.U32 R3, R11, 0x1f, RZ ;  /* 0x0000001f0b037819 */ /* 0x000fc600000006ff */
[----:B------:R-:W-:-:S04]  /*1980*/  IMAD R2, R12, 0x8, R2 ;  /* 0x000000080c027824 */ /* 0x000fc800078e0202 */
[----:B------:R-:W2:Y:S02]  /*1990*/  SYNCS.PHASECHK.TRANS64.TRYWAIT P0, [R2+URZ+0x2d0], R3 ;  /* 0x0002d003020075a7 */ /* 0x000ea400080011ff */
[----:B--2---:R-:W-:Y:S05]  /*19a0*/  @!P0 BRA `(.L_x_20) ;  /* 0x0000007000908947 */ /* 0x004fea0003800000 */
.L_x_140:
[----:B------:R-:W-:Y:S01]  /*19b0*/  VIADD R12, R12, 0x1 ;  /* 0x000000010c0c7836 */ /* 0x000fe20000000000 */
[----:B------:R2:W-:Y:S04]  /*19c0*/  SYNCS.ARRIVE.TRANS64.A1T0 RZ, [R2+URZ+0x2c0], RZ ;  /* 0x0002c0ff02ff79a7 */ /* 0x0005e800081000ff */
[----:B------:R-:W-:-:S04]  /*19d0*/  ISETP.NE.AND P0, PT, R12, 0x2, PT ;  /* 0x000000020c00780c */ /* 0x000fc80003f05270 */
[----:B------:R-:W-:Y:S02]  /*19e0*/  SEL R12, R12, RZ, P0 ;  /* 0x000000ff0c0c7207 */ /* 0x000fe40000000000 */
[----:B--2---:R-:W-:-:S04]  /*19f0*/  SEL R2, RZ, 0x1, P0 ;  /* 0x00000001ff027807 */ /* 0x004fc80000000000 */
[----:B------:R-:W-:-:S07]  /*1a00*/  LOP3.LUT R11, R11, R2, RZ, 0x3c, !PT ;  /* 0x000000020b0b7212 */ /* 0x000fce00078e3cff */
.L_x_19:
[----:B------:R-:W-:Y:S01]  /*1a10*/  UMOV UR4, 0x400 ;  /* 0x0000040000047882 */ /* 0x000fe20000000000 */
[----:B------:R-:W-:Y:S01]  /*1a20*/  SHF.L.U32 R2, R15, 0x1f, RZ ;  /* 0x0000001f0f027819 */ /* 0x000fe200000006ff */
[----:B-1----:R-:W-:Y:S01]  /*1a30*/  ULEA UR4, UR37, UR4, 0x18 ;  /* 0x0000000425047291 */ /* 0x002fe2000f8ec0ff */
[----:B------:R-:W-:Y:S01]  /*1a40*/  R2UR UR35, R141 ;  /* 0x000000008d2372ca */ /* 0x000fe200000e0000 */
[----:B------:R-:W-:Y:S01]  /*1a50*/  UISETP.GE.U32.AND UP0, UPT, UR15, 0x1f, UPT ;  /* 0x0000001f0f00788c */ /* 0x000fe2000bf06070 */
[----:B------:R-:W-:Y:S01]  /*1a60*/  R2UR UR11, R140 ;  /* 0x000000008c0b72ca */ /* 0x000fe200000e0000 */
[----:B------:R-:W-:Y:S01]  /*1a70*/  ULEA UR5, UR13, UR4, 0x3 ;  /* 0x000000040d057291 */ /* 0x000fe2000f8e18ff */
[----:B------:R-:W-:-:S08]  /*1a80*/  UMOV UR23, URZ ;  /* 0x000000ff00177c82 */ /* 0x000fd00008000000 */
[----:B------:R1:W2:Y:S01]  /*1a90*/  SYNCS.PHASECHK.TRANS64.TRYWAIT P0, [UR5+0x118], R2 ;  /* 0x00011802ff0075a7 */ /* 0x0002a20008001105 */
[----:B------:R-:W-:Y:S02]  /*1aa0*/  USHF.L.U32 UR35, UR35, 0x6, URZ ;  /* 0x0000000623237899 */ /* 0x000fe400080006ff */
[----:B------:R-:W-:Y:S01]  /*1ab0*/  UIMAD UR11, UR11, 0x70, URZ ;  /* 0x000000700b0b78a4 */ /* 0x000fe2000f8e02ff */
[----:B------:R-:W-:Y:S11]  /*1ac0*/  BRA.U !UP0, `(.L_x_21) ;  /* 0x0000000108a87547 */ /* 0x000ff6000b800000 */
[----:B------:R-:W-:Y:S01]  /*1ad0*/  UMOV UR16, URZ ;  /* 0x000000ff00107c82 */ /* 0x000fe20008000000 */
[----:B------:R-:W-:-:S05]  /*1ae0*/  UMOV UR6, UR13 ;  /* 0x0000000d00067c82 */ /* 0x000fca0008000000 */
.L_x_26:
[----:B--2---:R-:W-:Y:S01]  /*1af0*/  @!P5 MOV R3, 0x1600 ;  /* 0x000016000003d802 */ /* 0x004fe20000000f00 */
[----:B-1----:R-:W-:Y:S01]  /*1b00*/  ULEA UR33, UR6, UR4, 0x3 ;  /* 0x0000000406217291 */ /* 0x002fe2000f8e18ff */
[----:B--2---:R-:W-:Y:S11]  /*1b10*/  @P0 BRA `(.L_x_22) ;  /* 0x00000000000c0947 */ /* 0x004ff60003800000 */
[----:B------:R-:W-:Y:S04]  /*1b20*/  SHF.L.U32 R4, R15, 0x1f, RZ ;  /* 0x0000001f0f047819 */ /* 0x000fe800000006ff */
[----:B------:R-:W2:Y:S02]  /*1b30*/  SYNCS.PHASECHK.TRANS64.TRYWAIT P0, [UR33+0x118], R4 ;  /* 0x00011804ff0075a7 */ /* 0x000ea40008001121 */
[----:B--2---:R-:W-:Y:S05]  /*1b40*/  @!P0 BRA `(.L_x_23) ;  /* 0x00000070003c8947 */ /* 0x004fea0003800000 */
.L_x_22:
[----:B------:R2:W-:Y:S01]  /*1b50*/  @!P5 SYNCS.ARRIVE.TRANS64 RZ, [UR33], R3 ;  /* 0x00000003ffffd9a7 */ /* 0x0005e20008000021 */
[----:B------:R-:W-:Y:S04]  /*1b60*/  BSSY.RECONVERGENT B0, `(.L_x_24) ;  /* 0x0000003000007945 */ /* 0x000fe80003800200 */
[----:B------:R-:W-:Y:S05]  /*1b70*/  @P4 BRA `(.L_x_25) ;  /* 0x0000000000044947 */ /* 0x000fea0003800000 */
[----:B------:R-:W-:Y:S05]  /*1b80*/  BPT.TRAP 0x1 ;  /* 0x000000040000795c */ /* 0x000fea0000300000 */
.L_x_25:
[----:B------:R-:W-:Y:S05]  /*1b90*/  BSYNC.RECONVERGENT B0 ;  /* 0x0000000000007941 */ /* 0x000fea0003800200 */
.L_x_24:
[----:B------:R-:W-:Y:S02]  /*1ba0*/  UIADD3 UR13, UPT, UPT, UR6, 0x1, URZ ;  /* 0x00000001060d7890 */ /* 0x000fe4000fffe0ff */
[----:B------:R-:W-:Y:S02]  /*1bb0*/  UIADD3 UR18, UP1, UPT, UR24, 0x80, URZ ;  /* 0x0000008018127890 */ /* 0x000fe4000ff3e0ff */
[----:B------:R-:W-:Y:S02]  /*1bc0*/  UISETP.NE.AND UP0, UPT, UR13, 0x23, UPT ;  /* 0x000000230d00788c */ /* 0x000fe4000bf05270 */
[----:B------:R-:W-:Y:S02]  /*1bd0*/  ULEA UR32, UR6, UR4, 0xb ;  /* 0x0000000406207291 */ /* 0x000fe4000f8e58ff */
[----:B------:R-:W-:Y:S02]  /*1be0*/  USEL UR9, URZ, 0x1, UP0 ;  /* 0x00000001ff097887 */ /* 0x000fe40008000000 */
[----:B------:R-:W-:Y:S02]  /*1bf0*/  USEL UR13, UR13, URZ, UP0 ;  /* 0x000000ff0d0d7287 */ /* 0x000fe40008000000 */
[----:B------:R-:W-:Y:S02]  /*1c00*/  USHF.L.U32 UR34, UR16, 0x4, URZ ;  /* 0x0000000410227899 */ /* 0x000fe400080006ff */
[----:B------:R-:W-:Y:S01]  /*1c10*/  ULEA UR8, UR13, UR4, 0x3 ;  /* 0x000000040d087291 */ /* 0x000fe2000f8e18ff */
[----:B------:R-:W-:Y:S01]  /*1c20*/  LOP3.LUT R15, R15, UR9, RZ, 0x3c, !PT ;  /* 0x000000090f0f7c12 */ /* 0x000fe2000f8e3cff */
[----:B------:R-:W-:Y:S02]  /*1c30*/  UIADD3.X UR19, UPT, UPT, URZ, UR25, URZ, UP1, !UPT ;  /* 0x00000019ff137290 */ /* 0x000fe40008ffe4ff */
[----:B------:R-:W-:Y:S01]  /*1c40*/  UIADD3 UR32, UPT, UPT, UR32, 0x7500, URZ ;  /* 0x0000750020207890 */ /* 0x000fe2000fffe0ff */
[----:B-1----:R-:W-:Y:S01]  /*1c50*/  SHF.L.U32 R2, R15, 0x1f, RZ ;  /* 0x0000001f0f027819 */ /* 0x002fe200000006ff */
[----:B------:R-:W-:Y:S02]  /*1c60*/  UIMAD UR5, UR6, 0xe00, UR4 ;  /* 0x00000e00060578a4 */ /* 0x000fe4000f8e0204 */
[----:B------:R-:W-:Y:S01]  /*1c70*/  UIADD3 UR26, UP0, UPT, UR24, 0x180, URZ ;  /* 0x00000180181a7890 */ /* 0x000fe2000ff1e0ff */
[----:B------:R1:W1:Y:S01]  /*1c80*/  SYNCS.PHASECHK.TRANS64.TRYWAIT P0, [UR8+0x118], R2 ;  /* 0x00011802ff0075a7 */ /* 0x0002620008001108 */
[----:B------:R-:W-:Y:S01]  /*1c90*/  UMOV UR28, 0x0 ;  /* 0x00000000001c7882 */ /* 0x000fe20000000000 */
[----:B------:R-:W-:Y:S01]  /*1ca0*/  UMOV UR29, 0x10000000 ;  /* 0x10000000001d7882 */ /* 0x000fe20000000000 */
[----:B------:R-:W-:Y:S01]  /*1cb0*/  UIADD3 UR8, UPT, UPT, UR5, 0x18d00, URZ ;  /* 0x00018d0005087890 */ /* 0x000fe2000fffe0ff */
[----:B------:R1:W-:Y:S01]  /*1cc0*/  UTMALDG.3D [UR32], [UR18], desc[UR28] ;  /* 0x00001c20120075b4 */ /* 0x0003e20008011000 */
[----:B------:R-:W-:Y:S02]  /*1cd0*/  UIADD3.X UR27, UPT, UPT, URZ, UR25, URZ, UP0, !UPT ;  /* 0x00000019ff1b7290 */ /* 0x000fe400087fe4ff */
[----:B------:R-:W-:Y:S01]  /*1ce0*/  UIADD3 UR16, UPT, UPT, UR16, 0x1, URZ ;  /* 0x0000000110107890 */ /* 0x000fe2000fffe0ff */
[----:B------:R-:W-:Y:S01]  /*1cf0*/  UMOV UR12, UR36 ;  /* 0x00000024000c7c82 */ /* 0x000fe20008000000 */
[----:B------:R-:W-:Y:S01]  /*1d00*/  UMOV UR9, UR33 ;  /* 0x0000002100097c82 */ /* 0x000fe20008000000 */
[----:B------:R-:W-:Y:S01]  /*1d10*/  UMOV UR10, UR34 ;  /* 0x00000022000a7c82 */ /* 0x000fe20008000000 */
[----:B------:R-:W-:Y:S03]  /*1d20*/  UISETP.NE.AND UP0, UPT, UR16, UR7, UPT ;  /* 0x000000071000728c */ /* 0x000fe6000bf05270 */
[----:B------:R1:W-:Y:S01]  /*1d30*/  UTMALDG.3D [UR8], [UR26], desc[UR28] ;  /* 0x00001c081a0075b4 */ /* 0x0003e20008011000 */
[----:B------:R-:W-:Y:S01]  /*1d40*/  UMOV UR23, UR7 ;  /* 0x0000000700177c82 */ /* 0x000fe20008000000 */
[----:B------:R-:W-:Y:S04]  /*1d50*/  UMOV UR6, UR13 ;  /* 0x0000000d00067c82 */ /* 0x000fe80008000000 */
[----:B------:R-:W-:Y:S05]  /*1d60*/  BRA.U UP0, `(.L_x_26) ;  /* 0xfffffffd00607547 */ /* 0x000fea000b83ffff */
.L_x_21:
[----:B------:R-:W-:Y:S01]  /*1d70*/  ULEA UR5, UR13, UR4, 0x3 ;  /* 0x000000040d057291 */ /* 0x000fe2000f8e18ff */
[----:B-1----:R-:W-:Y:S01]  /*1d80*/  SHF.L.U32 R2, R15, 0x1f, RZ ;  /* 0x0000001f0f027819 */ /* 0x002fe200000006ff */
[----:B------:R-:W-:Y:S01]  /*1d90*/  @!P1 SYNCS.ARRIVE.TRANS64.A1T0 RZ, [UR4+0x258], RZ ;  /* 0x000258ffffff99a7 */ /* 0x000fe20008100004 */
[----:B------:R-:W-:-:S06]  /*1da0*/  UISETP.GT.AND UP0, UPT, UR22, UR21, UPT ;  /* 0x000000151600728c */ /* 0x000fcc000bf04270 */
[----:B--2---:R1:W2:Y:S03]  /*1db0*/  SYNCS.PHASECHK.TRANS64.TRYWAIT P0, [UR5+0x118], R2 ;  /* 0x00011802ff0075a7 */ /* 0x0042a60008001105 */
[----:B------:R-:W-:Y:S05]  /*1dc0*/  BRA.U !UP0, `(.L_x_27) ;  /* 0x0000000108ac7547 */ /* 0x000fea000b800000 */
[----:B------:R-:W-:Y:S01]  /*1dd0*/  UIADD3 UR26, UPT, UPT, UR14, UR23, URZ ;  /* 0x000000170e1a7290 */ /* 0x000fe2000fffe0ff */
[----:B------:R-:W-:-:S11]  /*1de0*/  UMOV UR6, UR13 ;  /* 0x0000000d00067c82 */ /* 0x000fd60008000000 */
.L_x_32:
[----:B--2---:R-:W-:Y:S01]  /*1df0*/  @!P5 MOV R3, 0x1600 ;  /* 0x000016000003d802 */ /* 0x004fe20000000f00 */
[----:B-1----:R-:W-:Y:S01]  /*1e00*/  ULEA UR17, UR6, UR4, 0x3 ;  /* 0x0000000406117291 */ /* 0x002fe2000f8e18ff */
[----:B--2---:R-:W-:Y:S11]  /*1e10*/  @P0 BRA `(.L_x_28) ;  /* 0x00000000000c0947 */ /* 0x004ff60003800000 */
[----:B------:R-:W-:Y:S04]  /*1e20*/  SHF.L.U32 R4, R15, 0x1f, RZ ;  /* 0x0000001f0f047819 */ /* 0x000fe800000006ff */
[----:B------:R-:W2:Y:S02]  /*1e30*/  SYNCS.PHASECHK.TRANS64.TRYWAIT P0, [UR17+0x118], R4 ;  /* 0x00011804ff0075a7 */ /* 0x000ea40008001111 */
[----:B--2---:R-:W-:Y:S05]  /*1e40*/  @!P0 BRA `(.L_x_29) ;  /* 0x0000006c00948947 */ /* 0x004fea0003800000 */
.L_x_28:
[----:B------:R2:W-:Y:S01]  /*1e50*/  @!P5 SYNCS.ARRIVE.TRANS64 RZ, [UR17], R3 ;  /* 0x00000003ffffd9a7 */ /* 0x0005e20008000011 */
[----:B------:R-:W-:Y:S04]  /*1e60*/  BSSY.RECONVERGENT B0, `(.L_x_30) ;  /* 0x0000003000007945 */ /* 0x000fe80003800200 */
[----:B------:R-:W-:Y:S05]  /*1e70*/  @P4 BRA `(.L_x_31) ;  /* 0x0000000000044947 */ /* 0x000fea0003800000 */
[----:B------:R-:W-:Y:S05]  /*1e80*/  BPT.TRAP 0x1 ;  /* 0x000000040000795c */ /* 0x000fea0000300000 */
.L_x_31:
[----:B------:R-:W-:Y:S05]  /*1e90*/  BSYNC.RECONVERGENT B0 ;  /* 0x0000000000007941 */ /* 0x000fea0003800200 */
.L_x_30:
[----:B------:R-:W-:Y:S02]  /*1ea0*/  UIADD3 UR13, UPT, UPT, UR6, 0x1, URZ ;  /* 0x00000001060d7890 */ /* 0x000fe4000fffe0ff */
[----:B------:R-:W-:Y:S02]  /*1eb0*/  ULEA UR16, UR6, UR4, 0xb ;  /* 0x0000000406107291 */ /* 0x000fe4000f8e58ff */
[----:B------:R-:W-:Y:S02]  /*1ec0*/  UISETP.NE.AND UP0, UPT, UR13, 0x23, UPT ;  /* 0x000000230d00788c */ /* 0x000fe4000bf05270 */
[----:B------:R-:W-:Y:S02]  /*1ed0*/  UIADD3 UR32, UP1, UPT, UR24, 0x80, URZ ;  /* 0x0000008018207890 */ /* 0x000fe4000ff3e0ff */
[----:B------:R-:W-:Y:S02]  /*1ee0*/  USEL UR9, URZ, 0x1, UP0 ;  /* 0x00000001ff097887 */ /* 0x000fe40008000000 */
[----:B------:R-:W-:Y:S02]  /*1ef0*/  USEL UR13, UR13, URZ, UP0 ;  /* 0x000000ff0d0d7287 */ /* 0x000fe40008000000 */
[----:B------:R-:W-:Y:S02]  /*1f00*/  USHF.L.U32 UR18, UR23, 0x4, URZ ;  /* 0x0000000417127899 */ /* 0x000fe400080006ff */
[----:B------:R-:W-:Y:S01]  /*1f10*/  ULEA UR8, UR13, UR4, 0x3 ;  /* 0x000000040d087291 */ /* 0x000fe2000f8e18ff */
[----:B------:R-:W-:Y:S01]  /*1f20*/  LOP3.LUT R15, R15, UR9, RZ, 0x3c, !PT ;  /* 0x000000090f0f7c12 */ /* 0x000fe2000f8e3cff */
[----:B------:R-:W-:Y:S02]  /*1f30*/  UIADD3 UR16, UPT, UPT, UR16, 0x7500, URZ ;  /* 0x0000750010107890 */ /* 0x000fe4000fffe0ff */
[----:B------:R-:W-:Y:S01]  /*1f40*/  UIADD3.X UR33, UPT, UPT, URZ, UR25, URZ, UP1, !UPT ;  /* 0x00000019ff217290 */ /* 0x000fe20008ffe4ff */
[----:B-1----:R-:W-:Y:S01]  /*1f50*/  SHF.L.U32 R2, R15, 0x1f, RZ ;  /* 0x0000001f0f027819 */ /* 0x002fe200000006ff */
[----:B------:R-:W-:Y:S02]  /*1f60*/  UIMAD UR5, UR6, 0xe00, UR4 ;  /* 0x00000e00060578a4 */ /* 0x000fe4000f8e0204 */
[----:B------:R-:W-:Y:S01]  /*1f70*/  UIADD3 UR30, UP0, UPT, UR24, 0x180, URZ ;  /* 0x00000180181e7890 */ /* 0x000fe2000ff1e0ff */
[----:B------:R1:W1:Y:S01]  /*1f80*/  SYNCS.PHASECHK.TRANS64.TRYWAIT P0, [UR8+0x118], R2 ;  /* 0x00011802ff0075a7 */ /* 0x0002620008001108 */
[----:B------:R-:W-:Y:S01]  /*1f90*/  UIADD3 UR8, UPT, UPT, UR5, 0x18d00, URZ ;  /* 0x00018d0005087890 */ /* 0x000fe2000fffe0ff */
[----:B------:R-:W-:Y:S01]  /*1fa0*/  UMOV UR28, 0x0 ;  /* 0x00000000001c7882 */ /* 0x000fe20000000000 */
[----:B------:R-:W-:Y:S01]  /*1fb0*/  UMOV UR29, 0x10000000 ;  /* 0x10000000001d7882 */ /* 0x000fe20000000000 */
[----:B------:R-:W-:Y:S01]  /*1fc0*/  UMOV UR19, UR35 ;  /* 0x0000002300137c82 */ /* 0x000fe20008000000 */
[----:B------:R-:W-:Y:S01]  /*1fd0*/  UMOV UR20, UR36 ;  /* 0x0000002400147c82 */ /* 0x000fe20008000000 */
[----:B------:R-:W-:Y:S01]  /*1fe0*/  UIADD3.X UR31, UPT, UPT, URZ, UR25, URZ, UP0, !UPT ;  /* 0x00000019ff1f7290 */ /* 0x000fe200087fe4ff */
[----:B------:R1:W-:Y:S01]  /*1ff0*/  UTMALDG.3D [UR16], [UR32], desc[UR28] ;  /* 0x00001c10200075b4 */ /* 0x0003e20008011000 */
[----:B------:R-:W-:Y:S01]  /*2000*/  UIADD3 UR23, UPT, UPT, UR23, 0x1, URZ ;  /* 0x0000000117177890 */ /* 0x000fe2000fffe0ff */
[----:B------:R-:W-:Y:S01]  /*2010*/  UMOV UR12, UR36 ;  /* 0x00000024000c7c82 */ /* 0x000fe20008000000 */
[----:B------:R-:W-:Y:S01]  /*2020*/  UMOV UR9, UR17 ;  /* 0x0000001100097c82 */ /* 0x000fe20008000000 */
[----:B------:R-:W-:Y:S01]  /*2030*/  UMOV UR10, UR18 ;  /* 0x00000012000a7c82 */ /* 0x000fe20008000000 */
[----:B------:R-:W-:Y:S03]  /*2040*/  UISETP.NE.AND UP0, UPT, UR23, UR26, UPT ;  /* 0x0000001a1700728c */ /* 0x000fe6000bf05270 */
[----:B------:R1:W-:Y:S01]  /*2050*/  UTMALDG.3D [UR8], [UR30], desc[UR28] ;  /* 0x00001c081e0075b4 */ /* 0x0003e20008011000 */
[----:B------:R-:W-:Y:S05]  /*2060*/  UMOV UR6, UR13 ;  /* 0x0000000d00067c82 */ /* 0x000fea0008000000 */
[----:B------:R-:W-:Y:S05]  /*2070*/  BRA.U UP0, `(.L_x_32) ;  /* 0xfffffffd005c7547 */ /* 0x000fea000b83ffff */
.L_x_27:
[C---:B-1----:R-:W-:Y:S01]  /*2080*/  LEA R2, R14.reuse, UR4, 0x3 ;  /* 0x000000040e027c11 */ /* 0x042fe2000f8e18ff */
[----:B------:R-:W-:Y:S01]  /*2090*/  NOP ;  /* 0x0000000000007918 */ /* 0x000fe20000000000 */
[----:B--2---:R-:W-:Y:S02]  /*20a0*/  SHF.L.U32 R3, R13, 0x1f, RZ ;  /* 0x0000001f0d037819 */ /* 0x004fe400000006ff */
[----:B------:R-:W-:Y:S02]  /*20b0*/  LEA R4, R14, UR4, 0x4 ;  /* 0x000000040e047c11 */ /* 0x000fe4000f8e20ff */
[----:B------:R-:W1:Y:S02]  /*20c0*/  SYNCS.PHASECHK.TRANS64.TRYWAIT P0, [R2+URZ+0x260], R3 ;  /* 0x00026003020075a7 */ /* 0x000e6400080011ff */
[----:B-1----:R-:W-:Y:S05]  /*20d0*/  @!P0 BRA `(.L_x_33) ;  /* 0x0000006c00088947 */ /* 0x002fea0003800000 */
.L_x_143:
[----:B------:R-:W2:Y:S01]  /*20e0*/  LDS.128 R4, [R4+0x2f0] ;  /* 0x0002f00004047984 */ /* 0x000ea20000000c00 */
[----:B---3--:R-:W-:Y:S01]  /*20f0*/  ISETP.GE.AND P0, PT, R76, 0x1, PT ;  /* 0x000000014c00780c */ /* 0x008fe20003f06270 */
[----:B-1----:R-:W-:Y:S01]  /*2100*/  VIADD R2, R2, 0x270 ;  /* 0x0000027002027836 */ /* 0x002fe20000000000 */
[----:B------:R-:W-:Y:S01]  /*2110*/  @!PT LDS RZ, [RZ] ;  /* 0x00000000fffff984 */ /* 0x000fe20000000800 */
[----:B------:R-:W-:Y:S01]  /*2120*/  @!PT LDS RZ, [RZ] ;  /* 0x00000000fffff984 */ /* 0x000fe20000000800 */
[----:B------:R-:W-:Y:S01]  /*2130*/  @!PT LDS RZ, [RZ] ;  /* 0x00000000fffff984 */ /* 0x000fe20000000800 */
[----:B------:R-:W-:Y:S01]  /*2140*/  @!PT LDS RZ, [RZ] ;  /* 0x00000000fffff984 */ /* 0x000fe20000000800 */
[----:B------:R1:W-:Y:S06]  /*2150*/  MEMBAR.ALL.CTA ;  /* 0x0000000000007992 */ /* 0x0003ec0000008000 */
[----:B-1----:R-:W1:Y:S01]  /*2160*/  FENCE.VIEW.ASYNC.S ;  /* 0x00000000000073c6 */ /* 0x002e620000000000 */
[----:B------:R-:W-:-:S04]  /*2170*/  PRMT R2, RZ, 0x654, R2 ;  /* 0x00000654ff027816 */ /* 0x000fc80000000002 */
[----:B-1----:R1:W-:Y:S01]  /*2180*/  SYNCS.ARRIVE.TRANS64.RED.A1T0 RZ, [R2+URZ], RZ ;  /* 0x000000ff02ff79a7 */ /* 0x0023e200081004ff */
[----:B--2---:R-:W-:-:S13]  /*2190*/  LOP3.LUT P2, RZ, R6, 0x1, RZ, 0xc0, !PT ;  /* 0x0000000106ff7812 */ /* 0x004fda000784c0ff */
[----:B------:R-:W-:Y:S01]  /*21a0*/  @P2 SHF.R.U32.HI R3, RZ, 0x10, R5 ;  /* 0x00000010ff032819 */ /* 0x000fe20000011605 */
[----:B------:R-:W-:Y:S01]  /*21b0*/  VOTEU.ANY UP0, P2 ;  /* 0x0000000000ff7886 */ /* 0x000fe20001000100 */
[----:B------:R-:W-:Y:S02]  /*21c0*/  @P2 MOV R10, R4 ;  /* 0x00000004000a2202 */ /* 0x000fe40000000f00 */
[----:B------:R-:W-:Y:S02]  /*21d0*/  @P2 R2UR.BROADCAST UR5, R3 ;  /* 0x00000000030522ca */ /* 0x000fe400008e0000 */
[----:B------:R-:W-:-:S11]  /*21e0*/  @P2 LOP3.LUT R9, R5, 0xffff, RZ, 0xc0, !PT ;  /* 0x0000ffff05092812 */ /* 0x000fd600078ec0ff */
[----:B------:R-:W-:Y:S01]  /*21f0*/  @UP0 UMOV UR36, UR5 ;  /* 0x0000000500240c82 */ /* 0x000fe20008000000 */
[----:B-1----:R-:W-:Y:S05]  /*2200*/  @!P0 BRA `(.L_x_34) ;  /* 0x0000000000b88947 */ /* 0x002fea0003800000 */
[----:B------:R-:W4:Y:S01]  /*2210*/  LDC.64 R4, c[0x0][0xb18] ;  /* 0x0002c600ff047b82 */ /* 0x000f220000000a00 */
[----:B------:R-:W-:-:S07]  /*2220*/  ISETP.NE.AND P3, PT, R76, 0x1, PT ;  /* 0x000000014c00780c */ /* 0x000fce0003f65270 */
[----:B------:R-:W1:Y:S08]  /*2230*/  LDC.64 R6, c[0x0][0xb10] ;  /* 0x0002c400ff067b82 */ /* 0x000e700000000a00 */
[----:B------:R-:W2:Y:S08]  /*2240*/  LDC R16, c[0x0][0xb20] ;  /* 0x0002c800ff107b82 */ /* 0x000eb00000000800 */
[----:B------:R-:W3:Y:S01]  /*2250*/  LDC R17, c[0x0][0xb0c] ;  /* 0x0002c300ff117b82 */ /* 0x000ee20000000800 */
[----:B----4-:R-:W-:Y:S01]  /*2260*/  IMAD.HI.U32 R19, R0, R5, RZ ;  /* 0x0000000500137227 */ /* 0x010fe200078e00ff */
[----:B------:R-:W-:-:S03]  /*2270*/  ISETP.NE.AND P0, PT, R4, 0x1, PT ;  /* 0x000000010400780c */ /* 0x000fc60003f05270 */
[----:B------:R-:W-:-:S03]  /*2280*/  IMAD.HI.U32 R5, R9, R5, RZ ;  /* 0x0000000509057227 */ /* 0x000fc600078e00ff */
[----:B------:R-:W4:Y:S01]  /*2290*/  LDC.64 R2, c[0x0][0xb28] ;  /* 0x0002ca00ff027b82 */ /* 0x000f220000000a00 */
[----:B-1----:R-:W-:-:S04]  /*22a0*/  IMAD.HI.U32 R20, R8, R6, RZ ;  /* 0x0000000608147227 */ /* 0x002fc800078e00ff */
[----:B------:R-:W-:Y:S01]  /*22b0*/  IMAD.HI.U32 R21, R10, R6, RZ ;  /* 0x000000060a157227 */ /* 0x000fe200078e00ff */
[----:B------:R-:W-:Y:S02]  /*22c0*/  SHF.R.U32.HI R20, RZ, R7, R20 ;  /* 0x00000007ff147219 */ /* 0x000fe40000011614 */
[-C--:B--2---:R-:W-:Y:S02]  /*22d0*/  SHF.R.U32.HI R19, RZ, R16.reuse, R19 ;  /* 0x00000010ff137219 */ /* 0x084fe40000011613 */
[----:B------:R-:W-:Y:S02]  /*22e0*/  SHF.R.U32.HI R5, RZ, R16, R5 ;  /* 0x00000010ff057219 */ /* 0x000fe40000011605 */
[----:B------:R-:W-:Y:S02]  /*22f0*/  SEL R19, R0, R19, !P0 ;  /* 0x0000001300137207 */ /* 0x000fe40004000000 */
[----:B------:R-:W-:Y:S02]  /*2300*/  SHF.R.U32.HI R21, RZ, R7, R21 ;  /* 0x00000007ff157219 */ /* 0x000fe40000011615 */
[----:B---3--:R-:W-:-:S02]  /*2310*/  ISETP.NE.AND P1, PT, R17, 0x1, PT ;  /* 0x000000011100780c */ /* 0x008fc40003f25270 */
[----:B------:R-:W-:Y:S02]  /*2320*/  SEL R5, R9, R5, !P0 ;  /* 0x0000000509057207 */ /* 0x000fe40004000000 */
[----:B------:R-:W-:Y:S02]  /*2330*/  SEL R20, R8, R20, !P1 ;  /* 0x0000001408147207 */ /* 0x000fe40004800000 */
[----:B------:R-:W-:Y:S01]  /*2340*/  SEL R21, R10, R21, !P1 ;  /* 0x000000150a157207 */ /* 0x000fe20004800000 */
[----:B----4-:R-:W-:-:S04]  /*2350*/  IMAD.HI.U32 R18, R19, R2, RZ ;  /* 0x0000000213127227 */ /* 0x010fc800078e00ff */
        /* <DEDUP_REMOVED lines=10> */
[----:B------:R-:W-:-:S04]  /*2400*/  @!P0 IMAD.HI.U32 R7, R21, R2, RZ ;  /* 0x0000000215078227 */ /* 0x000fc800078e00ff */
[----:B------:R-:W-:Y:S01]  /*2410*/  IMAD.MOV R2, RZ, RZ, -R6 ;  /* 0x000000ffff027224 */ /* 0x000fe200078e0a06 */
[----:B------:R-:W-:Y:S02]  /*2420*/  @!P0 SHF.R.U32.HI R3, RZ, R3, R7 ;  /* 0x00000003ff038219 */ /* 0x000fe40000011607 */
[----:B------:R-:W-:Y:S01]  /*2430*/  IADD3 R7, PT, PT, -R5, RZ, RZ ;  /* 0x000000ff05077210 */ /* 0x000fe20007ffe1ff */
[----:B------:R-:W-:Y:S01]  /*2440*/  IMAD R2, R76, R2, R5 ;  /* 0x000000024c027224 */ /* 0x000fe200078e0205 */
        /* <DEDUP_REMOVED lines=10> */
.L_x_34:
[----:B------:R-:W1:Y:S02]  /*24f0*/  LDCU UR5, c[0x0][0xb30] ;  /* 0x00016600ff0577ac */ /* 0x000e640008000800 */
[----:B-1----:R-:W-:-:S09]  /*2500*/  UISETP.NE.AND UP0, UPT, UR5, 0x1, UPT ;  /* 0x000000010500788c */ /* 0x002fd2000bf05270 */
[----:B------:R-:W-:Y:S05]  /*2510*/  BRA.U UP0, `(.L_x_35) ;  /* 0x0000000100407547 */ /* 0x000fea000b800000 */
[----:B------:R-:W1:Y:S08]  /*2520*/  LDC.64 R4, c[0x0][0xb10] ;  /* 0x0002c400ff047b82 */ /* 0x000e700000000a00 */
[----:B------:R-:W2:Y:S08]  /*2530*/  LDC.64 R2, c[0x0][0xb18] ;  /* 0x0002c600ff027b82 */ /* 0x000eb00000000a00 */
[----:B------:R-:W3:Y:S08]  /*2540*/  LDC R6, c[0x0][0xb20] ;  /* 0x0002c800ff067b82 */ /* 0x000ef00000000800 */
[----:B------:R-:W4:Y:S01]  /*2550*/  LDC R7, c[0x0][0xb0c] ;  /* 0x0002c300ff077b82 */ /* 0x000f220000000800 */
[----:B-1----:R-:W-:-:S05]  /*2560*/  IMAD.HI.U32 R4, R10, R4, RZ ;  /* 0x000000040a047227 */ /* 0x002fca00078e00ff */
[----:B------:R-:W-:Y:S01]  /*2570*/  SHF.R.U32.HI R4, RZ, R5, R4 ;  /* 0x00000005ff047219 */ /* 0x000fe20000011604 */
[----:B--2---:R-:W-:Y:S01]  /*2580*/  IMAD.HI.U32 R3, R9, R3, RZ ;  /* 0x0000000309037227 */ /* 0x004fe200078e00ff */
[----:B------:R-:W-:-:S04]  /*2590*/  ISETP.NE.AND P0, PT, R2, 0x1, PT ;  /* 0x000000010200780c */ /* 0x000fc80003f05270 */
[----:B---3--:R-:W-:-:S04]  /*25a0*/  SHF.R.U32.HI R3, RZ, R6, R3 ;  /* 0x00000006ff037219 */ /* 0x008fc80000011603 */
[----:B------:R-:W-:Y:S02]  /*25b0*/  SEL R3, R9, R3, !P0 ;  /* 0x0000000309037207 */ /* 0x000fe40004000000 */
[----:B----4-:R-:W-:-:S04]  /*25c0*/  ISETP.NE.AND P1, PT, R7, 0x1, PT ;  /* 0x000000010700780c */ /* 0x010fc80003f25270 */
[----:B------:R-:W-:-:S05]  /*25d0*/  SEL R4, R10, R4, !P1 ;  /* 0x000000040a047207 */ /* 0x000fca0004800000 */
[----:B------:R-:W-:Y:S02]  /*25e0*/  IMAD.IADD R5, R3, 0x1, -R4 ;  /* 0x0000000103057824 */ /* 0x000fe400078e0a04 */
[----:B------:R-:W-:Y:S02]  /*25f0*/  IMAD.IADD R3, R4, 0x1, -R3 ;  /* 0x0000000104037824 */ /* 0x000fe400078e0a03 */
[----:B------:R-:W-:Y:S02]  /*2600*/  IMAD R10, R5, R7, R10 ;  /* 0x00000007050a7224 */ /* 0x000fe400078e020a */
[----:B------:R-:W-:-:S07]  /*2610*/  IMAD R9, R3, R2, R9 ;  /* 0x0000000203097224 */ /* 0x000fce00078e0209 */
.L_x_35:
[----:B------:R-:W-:Y:S01]  /*2620*/  VIADD R14, R14, 0x1 ;  /* 0x000000010e0e7836 */ /* 0x000fe20000000000 */
[----:B------:R-:W-:Y:S01]  /*2630*/  PLOP3.LUT P1, PT, PT, PT, PT, 0x80, 0x8 ;  /* 0x000000000008781c */ /* 0x000fe20003f2f070 */
[----:B------:R-:W-:Y:S02]  /*2640*/  IMAD.IADD R141, R10, 0x1, R139 ;  /* 0x000000010a8d7824 */ /* 0x000fe400078e028b */
[----:B------:R-:W-:Y:S01]  /*2650*/  IMAD.IADD R140, R9, 0x1, R138 ;  /* 0x00000001098c7824 */ /* 0x000fe200078e028a */
[----:B------:R-:W-:-:S04]  /*2660*/  ISETP.NE.AND P0, PT, R14, 0x2, PT ;  /* 0x000000020e00780c */ /* 0x000fc80003f05270 */
[----:B------:R-:W-:Y:S02]  /*2670*/  SEL R2, RZ, 0x1, P0 ;  /* 0x00000001ff027807 */ /* 0x000fe40000000000 */
[----:B------:R-:W-:Y:S02]  /*2680*/  SEL R14, R14, RZ, P0 ;  /* 0x000000ff0e0e7207 */ /* 0x000fe40000000000 */
[----:B------:R-:W-:Y:S01]  /*2690*/  LOP3.LUT R13, R13, R2, RZ, 0x3c, !PT ;  /* 0x000000020d0d7212 */ /* 0x000fe200078e3cff */
[----:B------:R-:W-:Y:S06]  /*26a0*/  @P2 BRA `(.L_x_36) ;  /* 0xfffffff000982947 */ /* 0x000fec000383ffff */
[----:B------:R-:W-:Y:S01]  /*26b0*/  UIADD3 UR4, UPT, UPT, UR4, 0x118, URZ ;  /* 0x0000011804047890 */ /* 0x000fe2000fffe0ff */
[----:B------:R-:W-:-:S03]  /*26c0*/  SHF.L.U32 R2, R15, 0x1f, RZ ;  /* 0x0000001f0f027819 */ /* 0x000fc600000006ff */
[----:B------:R-:W-:-:S09]  /*26d0*/  ULEA UR5, UR13, UR4, 0x3 ;  /* 0x000000040d057291 */ /* 0x000fd2000f8e18ff */
[----:B------:R-:W1:Y:S02]  /*26e0*/  SYNCS.PHASECHK.TRANS64.TRYWAIT P0, [UR5], R2 ;  /* 0x00000002ff0075a7 */ /* 0x000e640008001105 */
[----:B-1----:R-:W-:Y:S05]  /*26f0*/  @!P0 BRA `(.L_x_37) ;  /* 0x0000006400948947 */ /* 0x002fea0003800000 */
.L_x_145:
[----:B------:R-:W-:-:S04]  /*2700*/  UIADD3 UR6, UPT, UPT, UR13, 0x1, URZ ;  /* 0x000000010d067890 */ /* 0x000fc8000fffe0ff */
[----:B------:R-:W-:-:S04]  /*2710*/  UISETP.NE.AND UP0, UPT, UR6, 0x23, UPT ;  /* 0x000000230600788c */ /* 0x000fc8000bf05270 */
[----:B------:R-:W-:Y:S02]  /*2720*/  USEL UR7, URZ, 0x1, UP0 ;  /* 0x00000001ff077887 */ /* 0x000fe40008000000 */
[----:B------:R-:W-:-:S04]  /*2730*/  USEL UR6, UR6, URZ, UP0 ;  /* 0x000000ff06067287 */ /* 0x000fc80008000000 */
[----:B------:R-:W-:Y:S01]  /*2740*/  ULEA UR5, UR6, UR4, 0x3 ;  /* 0x0000000406057291 */ /* 0x000fe2000f8e18ff */
[----:B-1----:R-:W-:-:S04]  /*2750*/  LOP3.LUT R2, R15, UR7, RZ, 0x3c, !PT ;  /* 0x000000070f027c12 */ /* 0x002fc8000f8e3cff */
[----:B------:R-:W-:-:S04]  /*2760*/  SHF.L.U32 R3, R2, 0x1f, RZ ;  /* 0x0000001f02037819 */ /* 0x000fc800000006ff */
[----:B------:R-:W1:Y:S02]  /*2770*/  SYNCS.PHASECHK.TRANS64.TRYWAIT P0, [UR5], R3 ;  /* 0x00000003ff0075a7 */ /* 0x000e640008001105 */
[----:B-1----:R-:W-:Y:S05]  /*2780*/  @!P0 BRA `(.L_x_38) ;  /* 0x0000006400888947 */ /* 0x002fea0003800000 */
.L_x_147:
[----:B------:R-:W-:-:S04]  /*2790*/  UIADD3 UR6, UPT, UPT, UR6, 0x1, URZ ;  /* 0x0000000106067890 */ /* 0x000fc8000fffe0ff */
[----:B------:R-:W-:-:S04]  /*27a0*/  UISETP.NE.AND UP0, UPT, UR6, 0x23, UPT ;  /* 0x000000230600788c */ /* 0x000fc8000bf05270 */
[----:B------:R-:W-:Y:S02]  /*27b0*/  USEL UR7, URZ, 0x1, UP0 ;  /* 0x00000001ff077887 */ /* 0x000fe40008000000 */
[----:B------:R-:W-:-:S04]  /*27c0*/  USEL UR6, UR6, URZ, UP0 ;  /* 0x000000ff06067287 */ /* 0x000fc80008000000 */
[----:B------:R-:W-:Y:S01]  /*27d0*/  ULEA UR5, UR6, UR4, 0x3 ;  /* 0x0000000406057291 */ /* 0x000fe2000f8e18ff */
[----:B------:R-:W-:-:S04]  /*27e0*/  LOP3.LUT R2, R2, UR7, RZ, 0x3c, !PT ;  /* 0x0000000702027c12 */ /* 0x000fc8000f8e3cff */
[----:B-1----:R-:W-:-:S04]  /*27f0*/  SHF.L.U32 R3, R2, 0x1f, RZ ;  /* 0x0000001f02037819 */ /* 0x002fc800000006ff */
[----:B------:R-:W1:Y:S02]  /*2800*/  SYNCS.PHASECHK.TRANS64.TRYWAIT P0, [UR5], R3 ;  /* 0x00000003ff0075a7 */ /* 0x000e640008001105 */
[----:B-1----:R-:W-:Y:S05]  /*2810*/  @!P0 BRA `(.L_x_39) ;  /* 0x00000064007c8947 */ /* 0x002fea0003800000 */
.L_x_149:
        /* <DEDUP_REMOVED lines=9> */
.L_x_151:
        /* <DEDUP_REMOVED lines=9> */
.L_x_153:
        /* <DEDUP_REMOVED lines=9> */
.L_x_155:
        /* <DEDUP_REMOVED lines=9> */
.L_x_157:
        /* <DEDUP_REMOVED lines=9> */
.L_x_159:
        /* <DEDUP_REMOVED lines=9> */
.L_x_161:
        /* <DEDUP_REMOVED lines=9> */
.L_x_163:
        /* <DEDUP_REMOVED lines=9> */
.L_x_165:
        /* <DEDUP_REMOVED lines=9> */
.L_x_167:
        /* <DEDUP_REMOVED lines=9> */
.L_x_169:
        /* <DEDUP_REMOVED lines=9> */
.L_x_171:
        /* <DEDUP_REMOVED lines=9> */
.L_x_173:
        /* <DEDUP_REMOVED lines=9> */
.L_x_175:
        /* <DEDUP_REMOVED lines=9> */
.L_x_177:
        /* <DEDUP_REMOVED lines=9> */
.L_x_179:
        /* <DEDUP_REMOVED lines=9> */
.L_x_181:
        /* <DEDUP_REMOVED lines=9> */
.L_x_183:
        /* <DEDUP_REMOVED lines=9> */
.L_x_185:
        /* <DEDUP_REMOVED lines=9> */
.L_x_187:
        /* <DEDUP_REMOVED lines=9> */
.L_x_189:
        /* <DEDUP_REMOVED lines=9> */
.L_x_191:
        /* <DEDUP_REMOVED lines=9> */
.L_x_193:
        /* <DEDUP_REMOVED lines=9> */
.L_x_195:
        /* <DEDUP_REMOVED lines=9> */
.L_x_197:
        /* <DEDUP_REMOVED lines=9> */
.L_x_199:
        /* <DEDUP_REMOVED lines=9> */
.L_x_201:
        /* <DEDUP_REMOVED lines=9> */
.L_x_203:
        /* <DEDUP_REMOVED lines=9> */
.L_x_205:
        /* <DEDUP_REMOVED lines=9> */
.L_x_207:
        /* <DEDUP_REMOVED lines=9> */
.L_x_209:
        /* <DEDUP_REMOVED lines=9> */
.L_x_211:
[----:B------:R-:W-:-:S04]  /*3990*/  UIADD3 UR6, UPT, UPT, UR6, 0x1, URZ ;  /* 0x0000000106067890 */ /* 0x000fc8000fffe0ff */
[----:B------:R-:W-:-:S04]  /*39a0*/  UISETP.NE.AND UP0, UPT, UR6, 0x23, UPT ;  /* 0x000000230600788c */ /* 0x000fc8000bf05270 */
[----:B------:R-:W-:Y:S02]  /*39b0*/  USEL UR5, URZ, 0x1, UP0 ;  /* 0x00000001ff057887 */ /* 0x000fe40008000000 */
[----:B------:R-:W-:-:S04]  /*39c0*/  USEL UR6, UR6, URZ, UP0 ;  /* 0x000000ff06067287 */ /* 0x000fc80008000000 */
[----:B------:R-:W-:Y:S01]  /*39d0*/  ULEA UR6, UR6, UR4, 0x3 ;  /* 0x0000000406067291 */ /* 0x000fe2000f8e18ff */
[----:B------:R-:W-:-:S04]  /*39e0*/  LOP3.LUT R2, R2, UR5, RZ, 0x3c, !PT ;  /* 0x0000000502027c12 */ /* 0x000fc8000f8e3cff */
[----:B------:R-:W-:Y:S01]  /*39f0*/  SHF.L.U32 R2, R2, 0x1f, RZ ;  /* 0x0000001f02027819 */ /* 0x000fe200000006ff */
[----:B-1--4-:R-:W-:-:S07]  /*3a00*/  IMAD.U32 R0, RZ, RZ, UR6 ;  /* 0x00000006ff007e24 */ /* 0x012fce000f8e00ff */
.L_x_71:
[----:B-1----:R1:W2:Y:S02]  /*3a10*/  SYNCS.PHASECHK.TRANS64.TRYWAIT P0, [R0+URZ], R2 ;  /* 0x00000002000075a7 */ /* 0x0022a400080011ff */
[----:B--2---:R-:W-:Y:S05]  /*3a20*/  @!P0 NANOSLEEP.SYNCS 0x989680 ;  /* 0x009896800000895d */ /* 0x004fea0003900000 */
[----:B------:R-:W2:Y:S02]  /*3a30*/  @!P0 SYNCS.PHASECHK.TRANS64 P0, [R0+URZ], R2 ;  /* 0x00000002000085a7 */ /* 0x000ea400080010ff */
[----:B--2---:R-:W-:Y:S05]  /*3a40*/  @P0 EXIT ;  /* 0x000000000000094d */ /* 0x004fea0003800000 */
[----:B------:R-:W-:Y:S05]  /*3a50*/  BRA `(.L_x_71) ;  /* 0xfffffffc00ec7947 */ /* 0x000fea000383ffff */
.L_x_18:
[----:B------:R-:W-:-:S04]  /*3a60*/  UISETP.NE.AND UP1, UPT, UR37, URZ, UPT ;  /* 0x000000ff2500728c */ /* 0x000fc8000bf25270 */
[----:B------:R-:W-:-:S09]  /*3a70*/  UISETP.NE.OR UP1, UPT, UR8, 0x1, UP1 ;  /* 0x000000010800788c */ /* 0x000fd20008f25670 */
[----:B------:R-:W-:Y:S05]  /*3a80*/  BRA.U UP1, `(.L_x_72) ;  /* 0x0000000501487547 */ /* 0x000fea000b800000 */
[----:B------:R-:W-:Y:S01]  /*3a90*/  ISETP.NE.AND P2, PT, R2, RZ, PT ;  /* 0x000000ff0200720c */ /* 0x000fe20003f45270 */
[----:B------:R-:W-:Y:S01]  /*3aa0*/  IMAD.MOV.U32 R12, RZ, RZ, 0x1 ;  /* 0x00000001ff0c7424 */ /* 0x000fe200078e00ff */
[----:B------:R-:W-:Y:S02]  /*3ab0*/  CS2R R10, SRZ ;  /* 0x00000000000a7805 */ /* 0x000fe4000001ff00 */
[----:B------:R-:W-:Y:S01]  /*3ac0*/  CS2R R8, SRZ ;  /* 0x0000000000087805 */ /* 0x000fe2000001ff00 */
[----:B------:R-:W-:Y:S01]  /*3ad0*/  UMOV UR4, 0x400 ;  /* 0x0000040000047882 */ /* 0x000fe20000000000 */
[----:B------:R-:W-:Y:S01]  /*3ae0*/  UMOV UR6, URZ ;  /* 0x000000ff00067c82 */ /* 0x000fe20008000000 */
[----:B------:R-:W-:-:S12]  /*3af0*/  ULEA UR37, UR37, UR4, 0x18 ;  /* 0x0000000425257291 */ /* 0x000fd8000f8ec0ff */
.L_x_76:
[----:B------:R-:W-:Y:S02]  /*3b00*/  LEA R0, R8, UR37, 0x3 ;  /* 0x0000002508007c11 */ /* 0x000fe4000f8e18ff */
[----:B------:R-:W-:-:S03]  /*3b10*/  SHF.L.U32 R4, R9, 0x1f, RZ ;  /* 0x0000001f09047819 */ /* 0x000fc600000006ff */
[----:B------:R-:W-:Y:S01]  /*3b20*/  VIADD R5, R0, 0x2d0 ;  /* 0x000002d000057836 */ /* 0x000fe20000000000 */
[----:B------:R-:W1:Y:S02]  /*3b30*/  SYNCS.PHASECHK.TRANS64.TRYWAIT P0, [R0+URZ+0x2c0], R4 ;  /* 0x0002c004000075a7 */ /* 0x000e6400080011ff */
[----:B-1----:R-:W-:Y:S05]  /*3b40*/  @!P0 BRA `(.L_x_73) ;  /* 0x0000005c00b08947 */ /* 0x002fea0003800000 */
.L_x_212:
[----:B------:R-:W-:Y:S01]  /*3b50*/  ULEA UR5, UR6, UR37, 0x3 ;  /* 0x0000002506057291 */ /* 0x000fe2000f8e18ff */
[----:B-1----:R-:W-:Y:S01]  /*3b60*/  PRMT R0, RZ, 0x654, R5 ;  /* 0x00000654ff007816 */ /* 0x002fe20000000005 */
[----:B------:R-:W-:Y:S01]  /*3b70*/  @!P2 IMAD.MOV.U32 R4, RZ, RZ, 0x10 ;  /* 0x00000010ff04a424 */ /* 0x000fe200078e00ff */
[----:B------:R-:W-:Y:S01]  /*3b80*/  SHF.L.U32 R5, R12, 0x1f, RZ ;  /* 0x0000001f0c057819 */ /* 0x000fe200000006ff */
[----:B------:R-:W-:Y:S01]  /*3b90*/  UIADD3 UR4, UPT, UPT, UR5, 0x260, URZ ;  /* 0x0000026005047890 */ /* 0x000fe2000fffe0ff */
[----:B------:R1:W-:Y:S05]  /*3ba0*/  SYNCS.ARRIVE.TRANS64.RED.A1T0 RZ, [R0+URZ], RZ ;  /* 0x000000ff00ff79a7 */ /* 0x0003ea00081004ff */
[----:B------:R-:W-:Y:S01]  /*3bb0*/  IMAD.U32 R6, RZ, RZ, UR4 ;  /* 0x00000004ff067e24 */ /* 0x000fe2000f8e00ff */
[----:B------:R-:W2:Y:S04]  /*3bc0*/  SYNCS.PHASECHK.TRANS64.TRYWAIT P0, [UR5+0x270], R5 ;  /* 0x00027005ff0075a7 */ /* 0x000ea80008001105 */
[----:B------:R-:W-:Y:S01]  /*3bd0*/  PRMT R6, R2, 0x654, R6 ;  /* 0x0000065402067816 */ /* 0x000fe20000000006 */
[----:B-12---:R-:W-:Y:S06]  /*3be0*/  @!P0 BRA `(.L_x_74) ;  /* 0x0000005c009c8947 */ /* 0x006fec0003800000 */
.L_x_214:
[----:B------:R-:W-:Y:S01]  /*3bf0*/  ULEA UR4, UR6, UR37, 0x4 ;  /* 0x0000002506047291 */ /* 0x000fe2000f8e20ff */
[----:B------:R-:W-:Y:S01]  /*3c00*/  SEL R3, R6, R3, !P2 ;  /* 0x0000000306037207 */ /* 0x000fe20005000000 */
[----:B------:R-:W-:Y:S01]  /*3c10*/  UIADD3 UR5, UPT, UPT, UR5, 0x260, URZ ;  /* 0x0000026005057890 */ /* 0x000fe2000fffe0ff */
[----:B-1----:R-:W-:Y:S01]  /*3c20*/  LEA R0, R11, UR37, 0x3 ;  /* 0x000000250b007c11 */ /* 0x002fe2000f8e18ff */
[----:B------:R-:W-:Y:S01]  /*3c30*/  UIADD3 UR4, UPT, UPT, UR4, 0x2f0, URZ ;  /* 0x000002f004047890 */ /* 0x000fe2000fffe0ff */
[----:B------:R1:W-:Y:S01]  /*3c40*/  @!P2 SYNCS.ARRIVE.TRANS64.RED RZ, [R3+URZ], R4 ;  /* 0x0000000403ffa9a7 */ /* 0x0003e200080004ff */
[----:B------:R-:W-:Y:S01]  /*3c50*/  UIADD3 UR6, UPT, UPT, UR6, 0x1, URZ ;  /* 0x0000000106067890 */ /* 0x000fe2000fffe0ff */
[----:B------:R-:W-:-:S03]  /*3c60*/  VIADD R8, R8, 0x1 ;  /* 0x0000000108087836 */ /* 0x000fc60000000000 */
[----:B------:R-:W-:Y:S02]  /*3c70*/  UISETP.NE.AND UP0, UPT, UR6, 0x2, UPT ;  /* 0x000000020600788c */ /* 0x000fe4000bf05270 */
[----:B------:R-:W-:Y:S01]  /*3c80*/  ISETP.NE.AND P0, PT, R8, 0x2, PT ;  /* 0x000000020800780c */ /* 0x000fe20003f05270 */
[----:B------:R-:W-:Y:S06]  /*3c90*/  UGETNEXTWORKID.BROADCAST [UR4], [UR5] ;  /* 0x00000000040073ca */ /* 0x000fec0008000100 */
[----:B------:R-:W-:Y:S02]  /*3ca0*/  USEL UR4, URZ, 0x1, UP0 ;  /* 0x00000001ff047887 */ /* 0x000fe40008000000 */
[----:B------:R-:W-:-:S04]  /*3cb0*/  USEL UR6, UR6, URZ, UP0 ;  /* 0x000000ff06067287 */ /* 0x000fc80008000000 */
[----:B------:R-:W-:Y:S02]  /*3cc0*/  LOP3.LUT R12, R12, UR4, RZ, 0x3c, !PT ;  /* 0x000000040c0c7c12 */ /* 0x000fe4000f8e3cff */
[----:B-1----:R-:W-:-:S04]  /*3cd0*/  SHF.L.U32 R4, R10, 0x1f, RZ ;  /* 0x0000001f0a047819 */ /* 0x002fc800000006ff */
[----:B------:R-:W1:Y:S02]  /*3ce0*/  SYNCS.PHASECHK.TRANS64.TRYWAIT P1, [R0+URZ+0x260], R4 ;  /* 0x00026004000075a7 */ /* 0x000e6400080211ff */
[----:B-1----:R-:W-:Y:S05]  /*3cf0*/  @!P1 BRA `(.L_x_75) ;  /* 0x0000005c00709947 */ /* 0x002fea0003800000 */
.L_x_215:
[C---:B-1----:R-:W-:Y:S01]  /*3d00*/  LEA R4, R11.reuse, UR37, 0x4 ;  /* 0x000000250b047c11 */ /* 0x042fe2000f8e20ff */
[----:B------:R-:W-:Y:S01]  /*3d10*/  VIADD R0, R0, 0x270 ;  /* 0x0000027000007836 */ /* 0x000fe20000000000 */
[----:B------:R-:W-:Y:S01]  /*3d20*/  SEL R8, R8, RZ, P0 ;  /* 0x000000ff08087207 */ /* 0x000fe20000000000 */
[----:B------:R-:W-:-:S03]  /*3d30*/  VIADD R11, R11, 0x1 ;  /* 0x000000010b0b7836 */ /* 0x000fc60000000000 */
[----:B------:R-:W1:Y:S01]  /*3d40*/  LDS.128 R4, [R4+0x2f0] ;  /* 0x0002f00004047984 */ /* 0x000e620000000c00 */
[----:B------:R-:W-:Y:S02]  /*3d50*/  PRMT R0, RZ, 0x654, R0 ;  /* 0x00000654ff007816 */ /* 0x000fe40000000000 */
[C---:B------:R-:W-:Y:S01]  /*3d60*/  ISETP.NE.AND P1, PT, R11.reuse, 0x2, PT ;  /* 0x000000020b00780c */ /* 0x040fe20003f25270 */
[----:B------:R-:W-:Y:S01]  /*3d70*/  @!PT LDS RZ, [RZ] ;  /* 0x00000000fffff984 */ /* 0x000fe20000000800 */
[----:B------:R-:W-:Y:S01]  /*3d80*/  @!PT LDS RZ, [RZ] ;  /* 0x00000000fffff984 */ /* 0x000fe20000000800 */
[----:B------:R-:W-:Y:S01]  /*3d90*/  @!PT LDS RZ, [RZ] ;  /* 0x00000000fffff984 */ /* 0x000fe20000000800 */
[----:B------:R-:W-:Y:S01]  /*3da0*/  @!PT LDS RZ, [RZ] ;  /* 0x00000000fffff984 */ /* 0x000fe20000000800 */
[----:B------:R2:W-:Y:S06]  /*3db0*/  MEMBAR.ALL.CTA ;  /* 0x0000000000007992 */ /* 0x0005ec0000008000 */
[----:B--2---:R-:W2:Y:S01]  /*3dc0*/  FENCE.VIEW.ASYNC.S ;  /* 0x00000000000073c6 */ /* 0x004ea20000000000 */
[----:B------:R-:W-:Y:S01]  /*3dd0*/  SEL R11, R11, RZ, P1 ;  /* 0x000000ff0b0b7207 */ /* 0x000fe20000800000 */
[----:B--2---:R2:W-:Y:S01]  /*3de0*/  SYNCS.ARRIVE.TRANS64.RED.A1T0 RZ, [R0+URZ], RZ ;  /* 0x000000ff00ff79a7 */ /* 0x0045e200081004ff */
[----:B-1----:R-:W-:-:S02]  /*3df0*/  LOP3.LUT P3, RZ, R6, 0x1, RZ, 0xc0, !PT ;  /* 0x0000000106ff7812 */ /* 0x002fc4000786c0ff */
[----:B------:R-:W-:-:S04]  /*3e00*/  SEL R4, RZ, 0x1, P1 ;  /* 0x00000001ff047807 */ /* 0x000fc80000800000 */
[----:B------:R-:W-:Y:S02]  /*3e10*/  LOP3.LUT R10, R10, R4, RZ, 0x3c, !PT ;  /* 0x000000040a0a7212 */ /* 0x000fe400078e3cff */
[----:B--2---:R-:W-:-:S04]  /*3e20*/  SEL R0, RZ, 0x1, P0 ;  /* 0x00000001ff007807 */ /* 0x004fc80000000000 */
[----:B------:R-:W-:Y:S01]  /*3e30*/  LOP3.LUT R9, R9, R0, RZ, 0x3c, !PT ;  /* 0x0000000009097212 */ /* 0x000fe200078e3cff */
[----:B------:R-:W-:Y:S06]  /*3e40*/  @P3 BRA `(.L_x_76) ;  /* 0xfffffffc002c3947 */ /* 0x000fec000383ffff */
[----:B------:R-:W-:Y:S01]  /*3e50*/  ULEA UR5, UR6, UR37, 0x3 ;  /* 0x0000002506057291 */ /* 0x000fe2000f8e18ff */
[----:B------:R-:W-:-:S08]  /*3e60*/  SHF.L.U32 R2, R12, 0x1f, RZ ;  /* 0x0000001f0c027819 */ /* 0x000fd000000006ff */
[----:B------:R-:W1:Y:S02]  /*3e70*/  SYNCS.PHASECHK.TRANS64 P0, [UR5+0x270], R2 ;  /* 0x00027002ff0075a7 */ /* 0x000e640008001005 */
[----:B-1----:R-:W-:Y:S05]  /*3e80*/  @P0 BRA `(.L_x_77) ;  /* 0x0000000000080947 */ /* 0x002fea0003800000 */
[----:B------:R-:W1:Y:S02]  /*3e90*/  SYNCS.PHASECHK.TRANS64.TRYWAIT P0, [UR5+0x270], R2 ;  /* 0x00027002ff0075a7 */ /* 0x000e640008001105 */
[----:B-1----:R-:W-:Y:S05]  /*3ea0*/  @!P0 BRA `(.L_x_78) ;  /* 0x0000005c00188947 */ /* 0x002fea0003800000 */
.L_x_77:
[----:B------:R-:W-:-:S04]  /*3eb0*/  UIADD3 UR4, UPT, UPT, UR6, 0x1, URZ ;  /* 0x0000000106047890 */ /* 0x000fc8000fffe0ff */
[----:B------:R-:W-:-:S04]  /*3ec0*/  UISETP.NE.AND UP0, UPT, UR4, 0x2, UPT ;  /* 0x000000020400788c */ /* 0x000fc8000bf05270 */
[----:B------:R-:W-:Y:S02]  /*3ed0*/  USEL UR7, URZ, 0x1, UP0 ;  /* 0x00000001ff077887 */ /* 0x000fe40008000000 */
[----:B------:R-:W-:-:S04]  /*3ee0*/  USEL UR4, UR4, URZ, UP0 ;  /* 0x000000ff04047287 */ /* 0x000fc80008000000 */
[----:B------:R-:W-:Y:S01]  /*3ef0*/  ULEA UR4, UR4, UR37, 0x3 ;  /* 0x0000002504047291 */ /* 0x000fe2000f8e18ff */
[----:B-1----:R-:W-:-:S04]  /*3f00*/  LOP3.LUT R2, R12, UR7, RZ, 0x3c, !PT ;  /* 0x000000070c027c12 */ /* 0x002fc8000f8e3cff */
[----:B------:R-:W-:-:S04]  /*3f10*/  SHF.L.U32 R0, R2, 0x1f, RZ ;  /* 0x0000001f02007819 */ /* 0x000fc800000006ff */
[----:B------:R-:W1:Y:S02]  /*3f20*/  SYNCS.PHASECHK.TRANS64 P0, [UR4+0x270], R0 ;  /* 0x00027000ff0075a7 */ /* 0x000e640008001004 */
[----:B-1----:R-:W-:Y:S05]  /*3f30*/  @P0 EXIT ;  /* 0x000000000000094d */ /* 0x002fea0003800000 */
[----:B------:R-:W-:Y:S02]  /*3f40*/  SHF.L.U32 R2, R2, 0x1f, RZ ;  /* 0x0000001f02027819 */ /* 0x000fe400000006ff */
[----:B------:R-:W-:-:S07]  /*3f50*/  MOV R0, UR4 ;  /* 0x0000000400007c02 */ /* 0x000fce0008000f00 */
.L_x_79:
[----:B-1----:R1:W2:Y:S02]  /*3f60*/  SYNCS.PHASECHK.TRANS64.TRYWAIT P0, [R0+URZ+0x270], R2 ;  /* 0x00027002000075a7 */ /* 0x0022a400080011ff */
[----:B--2---:R-:W-:Y:S05]  /*3f70*/  @!P0 NANOSLEEP.SYNCS 0x989680 ;  /* 0x009896800000895d */ /* 0x004fea0003900000 */
[----:B------:R-:W2:Y:S02]  /*3f80*/  @!P0 SYNCS.PHASECHK.TRANS64 P0, [R0+URZ+0x270], R2 ;  /* 0x00027002000085a7 */ /* 0x000ea400080010ff */
[----:B--2---:R-:W-:Y:S05]  /*3f90*/  @P0 EXIT ;  /* 0x000000000000094d */ /* 0x004fea0003800000 */
[----:B------:R-:W-:Y:S05]  /*3fa0*/  BRA `(.L_x_79) ;  /* 0xfffffffc00ec7947 */ /* 0x000fea000383ffff */
.L_x_72:
[----:B------:R-:W-:-:S09]  /*3fb0*/  UISETP.NE.AND UP1, UPT, UR8, URZ, UPT ;  /* 0x000000ff0800728c */ /* 0x000fd2000bf25270 */
[----:B------:R-:W-:Y:S05]  /*3fc0*/  BRA.U UP1, `(.L_x_80) ;  /* 0x0000000d01747547 */ /* 0x000fea000b800000 */
[----:B------:R-:W-:Y:S01]  /*3fd0*/  UMOV UR4, 0x40 ;  /* 0x0000004000047882 */ /* 0x000fe20000000000 */
[----:B------:R-:W-:Y:S01]  /*3fe0*/  NOP ;  /* 0x0000000000007918 */ /* 0x000fe20000000000 */
[----:B------:R-:W-:Y:S01]  /*3ff0*/  ULEA UR4, UR37, UR4, 0x18 ;  /* 0x0000000425047291 */ /* 0x000fe2000f8ec0ff */
[----:B------:R-:W-:Y:S02]  /*4000*/  UMOV UR5, 0x400 ;  /* 0x0000040000057882 */ /* 0x000fe40000000000 */
[----:B------:R-:W-:-:S06]  /*4010*/  ULEA UR37, UR37, UR5, 0x18 ;  /* 0x0000000525257291 */ /* 0x000fcc000f8ec0ff */
[----:B------:R-:W1:Y:S02]  /*4020*/  LDS.U8 R0, [UR4+0x1c] ;  /* 0x00001c04ff007984 */ /* 0x000e640008000000 */
[----:B-1----:R-:W-:-:S13]  /*4030*/  ISETP.NE.AND P0, PT, R0, RZ, PT ;  /* 0x000000ff0000720c */ /* 0x002fda0003f05270 */
[----:B------:R-:W-:Y:S05]  /*4040*/  @P0 BRA `(.L_x_81) ;  /* 0x0000000000580947 */ /* 0x000fea0003800000 */
[----:B------:R-:W-:-:S13]  /*4050*/  ELECT P0, URZ, PT ;  /* 0x0000000000ff782f */ /* 0x000fda0003800000 */
[----:B------:R-:W-:Y:S05]  /*4060*/  @!P0 BRA `(.L_x_82) ;  /* 0x0000000000608947 */ /* 0x000fea0003800000 */
[----:B------:R-:W-:Y:S01]  /*4070*/  UMOV UR5, 0x10 ;  /* 0x0000001000057882 */ /* 0x000fe20000000000 */
[----:B------:R-:W-:Y:S01]  /*4080*/  HFMA2 R0, -RZ, RZ, 0, 5.9604644775390625e-08 ;  /* 0x00000001ff007431 */ /* 0x000fe200000001ff */
[----:B------:R-:W-:-:S03]  /*4090*/  MOV R2, 0xffff ;  /* 0x0000ffff00027802 */ /* 0x000fc60000000f00 */
[----:B------:R-:W-:Y:S04]  /*40a0*/  DEPBAR.LE SB1, 0x36 ;  /* 0x00009d800000791a */ /* 0x000fe80000000000 */
[----:B------:R-:W1:Y:S02]  /*40b0*/  UTCATOMSWS.FIND_AND_SET.ALIGN UP0, UR5, UR5 ;  /* 0x00000005000575e3 */ /* 0x000e640008000800 */
[----:B-1----:R-:W-:Y:S01]  /*40c0*/  MOV R3, UR5 ;  /* 0x0000000500037c02 */ /* 0x002fe20008000f00 */
[----:B------:R-:W-:Y:S06]  /*40d0*/  BRA.U UP0, `(.L_x_83) ;  /* 0x0000000100187547 */ /* 0x000fec000b800000 */
.L_x_84:
[----:B------:R-:W-:Y:S05]  /*40e0*/  NANOSLEEP 0x64 ;  /* 0x000000640000795d */ /* 0x000fea0003800000 */
[----:B------:R-:W-:-:S05]  /*40f0*/  UMOV UR5, 0x10 ;  /* 0x0000001000057882 */ /* 0x000fca0000000000 */
[----:B------:R-:W-:Y:S04]  /*4100*/  DEPBAR.LE SB1, 0x36 ;  /* 0x00009d800000791a */ /* 0x000fe80000000000 */
[----:B------:R-:W1:Y:S02]  /*4110*/  UTCATOMSWS.FIND_AND_SET.ALIGN UP0, UR5, UR5 ;  /* 0x00000005000575e3 */ /* 0x000e640008000800 */
[----:B-1----:R-:W-:Y:S01]  /*4120*/  MOV R3, UR5 ;  /* 0x0000000500037c02 */ /* 0x002fe20008000f00 */
[----:B------:R-:W-:Y:S05]  /*4130*/  BRA.U !UP0, `(.L_x_84) ;  /* 0xfffffffd08e87547 */ /* 0x000fea000b83ffff */
.L_x_83:
[-C--:B------:R-:W-:Y:S02]  /*4140*/  SHF.L.U32 R2, R2, R3.reuse, RZ ;  /* 0x0000000302027219 */ /* 0x080fe400000006ff */
[----:B------:R-:W-:Y:S01]  /*4150*/  SHF.L.U32 R0, R0, R3, RZ ;  /* 0x0000000300007219 */ /* 0x000fe200000006ff */
[----:B------:R-:W-:Y:S02]  /*4160*/  IMAD.SHL.U32 R3, R3, 0x20, RZ ;  /* 0x0000002003037824 */ /* 0x000fe400078e00ff */
[----:B------:R1:W-:Y:S04]  /*4170*/  ATOMS.OR RZ, [UR4+0x14], R2 ;  /* 0x00001402ffff798c */ /* 0x0003e8000b000004 */
[----:B------:R1:W-:Y:S04]  /*4180*/  ATOMS.OR RZ, [UR4+0x18], R0 ;  /* 0x00001800ffff798c */ /* 0x0003e8000b000004 */
[----:B------:R1:W-:Y:S01]  /*4190*/  STS [UR37+0x310], R3 ;  /* 0x00031003ff007988 */ /* 0x0003e20008000825 */
[----:B------:R-:W-:Y:S05]  /*41a0*/  BRA `(.L_x_82) ;  /* 0x0000000000107947 */ /* 0x000fea0003800000 */
.L_x_81:
[----:B------:R-:W-:Y:S02]  /*41b0*/  MOV R0, 0xffffffff ;  /* 0xffffffff00007802 */ /* 0x000fe40000000f00 */
[----:B------:R-:W-:-:S03]  /*41c0*/  MOV R2, 0x41f0 ;  /* 0x000041f000027802 */ /* 0x000fc60000000f00 */
[----:B------:R1:W-:Y:S04]  /*41d0*/  STS [UR37+0x310], R0 ;  /* 0x00031000ff007988 */ /* 0x0003e80008000825 */
[----:B-1-3-5:R-:W-:Y:S05]  /*41e0*/  CALL.REL.NOINC `($__internal_1_$__cuda_sm10x_tcgen05_guardrail_trap_phase_invalid_during_alloc) ;  /* 0x0000005c00a87944 */ /* 0x02afea0003c00000 */
.L_x_82:
[----:B------:R-:W-:Y:S05]  /*41f0*/  WARPSYNC.ALL ;  /* 0x0000000000007948 */ /* 0x000fea0003800000 */
[----:B------:R-:W2:Y:S01]  /*4200*/  S2UR UR9, SR_CgaCtaId ;  /* 0x00000000000979c3 */ /* 0x000ea20000008800 */
[----:B------:R-:W-:Y:S01]  /*4210*/  UMOV UR4, 0x400 ;  /* 0x0000040000047882 */ /* 0x000fe20000000000 */
[----:B------:R-:W-:-:S06]  /*4220*/  NOP ;  /* 0x0000000000007918 */ /* 0x000fcc0000000000 */
[----:B------:R-:W-:Y:S06]  /*4230*/  BAR.ARV 0x6, 0xa0 ;  /* 0x0182800000007b1d */ /* 0x000fec0000002000 */
[----:B------:R-:W4:Y:S01]  /*4240*/  LDCU UR5, c[0x0][0x38c] ;  /* 0x00007180ff0577ac */ /* 0x000f220008000800 */
[----:B------:R-:W-:Y:S01]  /*4250*/  IMAD.MOV.U32 R11, RZ, RZ, 0x1 ;  /* 0x00000001ff0b7424 */ /* 0x000fe200078e00ff */
[----:B------:R-:W-:Y:S01]  /*4260*/  CS2R R8, SRZ ;  /* 0x0000000000087805 */ /* 0x000fe2000001ff00 */
[----:B------:R-:W-:Y:S01]  /*4270*/  IMAD.MOV.U32 R10, RZ, RZ, RZ ;  /* 0x000000ffff0a7224 */ /* 0x000fe200078e00ff */
[----:B------:R-:W-:Y:S01]  /*4280*/  UMOV UR11, URZ ;  /* 0x000000ff000b7c82 */ /* 0x000fe20008000000 */
[----:B------:R-:W-:Y:S01]  /*4290*/  UMOV UR18, URZ ;  /* 0x000000ff00127c82 */ /* 0x000fe20008000000 */
[----:B------:R-:W-:Y:S01]  /*42a0*/  UMOV UR20, 0x0 ;  /* 0x0000000000147882 */ /* 0x000fe20000000000 */
[----:B------:R-:W-:Y:S01]  /*42b0*/  UMOV UR21, 0x41c0010 ;  /* 0x041c001000157882 */ /* 0x000fe20000000000 */
[----:B--2---:R-:W-:Y:S01]  /*42c0*/  ULEA UR9, UR9, UR4, 0x18 ;  /* 0x0000000409097291 */ /* 0x004fe2000f8ec0ff */
[----:B------:R-:W2:Y:S03]  /*42d0*/  LDCU UR4, c[0x0][0x38c] ;  /* 0x00007180ff0477ac */ /* 0x000ea60008000800 */
[----:B------:R-:W-:-:S02]  /*42e0*/  UIADD3 UR10, UPT, UPT, UR9, 0x7500, URZ ;  /* 0x00007500090a7890 */ /* 0x000fc4000fffe0ff */
[----:B----4-:R-:W-:-:S03]  /*42f0*/  UISETP.GE.AND UP3, UPT, UR5, 0x1, UPT ;  /* 0x000000010500788c */ /* 0x010fc6000bf66270 */
[----:B-1----:R-:W1:Y:S01]  /*4300*/  LDS R0, [UR9+0x310] ;  /* 0x00031009ff007984 */ /* 0x002e620008000800 */
[----:B------:R-:W-:-:S04]  /*4310*/  USHF.R.U32.HI UR10, URZ, 0x4, UR10 ;  /* 0x00000004ff0a7899 */ /* 0x000fc8000801160a */
[----:B------:R-:W-:-:S04]  /*4320*/  ULOP3.LUT UR10, UR10, 0x3fff, URZ, 0xc0, !UPT ;  /* 0x00003fff0a0a7892 */ /* 0x000fc8000f8ec0ff */
[----:B------:R-:W-:Y:S02]  /*4330*/  ULOP3.LUT UR10, UR10, 0x10000, URZ, 0xfc, !UPT ;  /* 0x000100000a0a7892 */ /* 0x000fe4000f8efcff */
[----:B--2---:R-:W-:-:S04]  /*4340*/  UIADD3 UR4, UPT, UPT, UR4, 0xf, URZ ;  /* 0x0000000f04047890 */ /* 0x004fc8000fffe0ff */
[----:B------:R-:W-:-:S04]  /*4350*/  USHF.R.S32.HI UR8, URZ, 0x1f, UR4 ;  /* 0x0000001fff087899 */ /* 0x000fc80008011404 */
[----:B------:R-:W-:Y:S02]  /*4360*/  ULEA.HI UR8, UR8, UR4, URZ, 0x4 ;  /* 0x0000000408087291 */ /* 0x000fe4000f8f20ff */
[----:B------:R-:W-:Y:S02]  /*4370*/  UIADD3 UR4, UPT, UPT, UR9, 0x18d00, URZ ;  /* 0x00018d0009047890 */ /* 0x000fe4000fffe0ff */
[----:B------:R-:W-:Y:S02]  /*4380*/  USHF.R.S32.HI UR8, URZ, 0x4, UR8 ;  /* 0x00000004ff087899 */ /* 0x000fe40008011408 */
[----:B------:R-:W-:Y:S02]  /*4390*/  USHF.R.U32.HI UR4, URZ, 0x4, UR4 ;  /* 0x00000004ff047899 */ /* 0x000fe40008011604 */
[----:B------:R-:W-:Y:S02]  /*43a0*/  UISETP.LT.AND UP0, UPT, UR8, 0x1, UPT ;  /* 0x000000010800788c */ /* 0x000fe4000bf01270 */
[----:B------:R-:W-:-:S02]  /*43b0*/  ULOP3.LUT UR4, UR4, 0x3fff, URZ, 0xc0, !UPT ;  /* 0x00003fff04047892 */ /* 0x000fc4000f8ec0ff */
[----:B------:R-:W-:Y:S02]  /*43c0*/  USEL UR15, UR8, 0x1, !UP0 ;  /* 0x00000001080f7887 */ /* 0x000fe4000c000000 */
[----:B------:R-:W-:Y:S02]  /*43d0*/  ULOP3.LUT UR4, UR4, 0x10000, URZ, 0xfc, !UPT ;  /* 0x0001000004047892 */ /* 0x000fe4000f8efcff */
[----:B------:R-:W-:Y:S01]  /*43e0*/  UIADD3 UR15, UPT, UPT, -UR15, URZ, URZ ;  /* 0x000000ff0f0f7290 */ /* 0x000fe2000fffe1ff */
[----:B-1----:R-:W-:-:S15]  /*43f0*/  R2UR UR12, R0 ;  /* 0x00000000000c72ca */ /* 0x002fde00000e0000 */
.L_x_91:
[----:B------:R-:W-:Y:S02]  /*4400*/  LEA R0, R10, UR9, 0x3 ;  /* 0x000000090a007c11 */ /* 0x000fe4000f8e18ff */
[----:B------:R-:W-:Y:S02]  /*4410*/  SHF.L.U32 R2, R9, 0x1f, RZ ;  /* 0x0000001f09027819 */ /* 0x000fe400000006ff */
[----:B------:R-:W-:Y:S01]  /*4420*/  PLOP3.LUT P0, PT, PT, PT, UP3, 0x80, 0x8 ;  /* 0x000000000008781c */ /* 0x000fe20003f0f038 */
[----:B------:R-:W-:Y:S01]  /*4430*/  VIADD R3, R0, 0x270 ;  /* 0x0000027000037836 */ /* 0x000fe20000000000 */
[----:B-1----:R-:W1:Y:S02]  /*4440*/  SYNCS.PHASECHK.TRANS64.TRYWAIT P1, [R0+URZ+0x260], R2 ;  /* 0x00026002000075a7 */ /* 0x002e6400080211ff */
[----:B-1--4-:R-:W-:Y:S09]  /*4450*/  @!P1 BRA `(.L_x_85) ;  /* 0x0000005400c49947 */ /* 0x012ff20003800000 */
.L_x_217:
[----:B------:R-:W-:Y:S01]  /*4460*/  LEA R4, R10, UR9, 0x4 ;  /* 0x000000090a047c11 */ /* 0x000fe2000f8e20ff */
[----:B------:R-:W-:Y:S01]  /*4470*/  @UP3 ULEA UR5, UR18, UR9, 0x3 ;  /* 0x0000000912053291 */ /* 0x000fe2000f8e18ff */
[----:B------:R-:W-:Y:S01]  /*4480*/  PLOP3.LUT P2, PT, PT, PT, PT, 0x80, 0x8 ;  /* 0x000000000008781c */ /* 0x000fe20003f4f070 */
[----:B------:R-:W-:Y:S01]  /*4490*/  ULEA UR14, UR11, UR9, 0x3 ;  /* 0x000000090b0e7291 */ /* 0x000fe2000f8e18ff */
[----:B------:R-:W-:Y:S02]  /*44a0*/  PRMT R3, RZ, 0x654, R3 ;  /* 0x00000654ff037816 */ /* 0x000fe40000000003 */
[----:B------:R-:W2:Y:S01]  /*44b0*/  LDS.128 R4, [R4+0x2f0] ;  /* 0x0002f00004047984 */ /* 0x000ea20000000c00 */
[----:B-1----:R-:W-:Y:S02]  /*44c0*/  @P0 SHF.L.U32 R2, R8, 0x1f, RZ ;  /* 0x0000001f08020819 */ /* 0x002fe400000006ff */
[----:B------:R-:W-:Y:S01]  /*44d0*/  SHF.L.U32 R0, R11, 0x1f, RZ ;  /* 0x0000001f0b007819 */ /* 0x000fe200000006ff */
[----:B------:R-:W-:Y:S01]  /*44e0*/  @!PT LDS RZ, [RZ] ;  /* 0x00000000fffff984 */ /* 0x000fe20000000800 */
[----:B------:R-:W-:Y:S01]  /*44f0*/  @!PT LDS RZ, [RZ] ;  /* 0x00000000fffff984 */ /* 0x000fe20000000800 */
[----:B------:R-:W-:Y:S01]  /*4500*/  @!PT LDS RZ, [RZ] ;  /* 0x00000000fffff984 */ /* 0x000fe20000000800 */
[----:B------:R-:W-:Y:S01]  /*4510*/  @!PT LDS RZ, [RZ] ;  /* 0x00000000fffff984 */ /* 0x000fe20000000800 */
[----:B------:R1:W-:Y:S06]  /*4520*/  MEMBAR.ALL.CTA ;  /* 0x0000000000007992 */ /* 0x0003ec0000008000 */
[----:B-1----:R-:W1:Y:S02]  /*4530*/  FENCE.VIEW.ASYNC.S ;  /* 0x00000000000073c6 */ /* 0x002e640000000000 */
[----:B-1----:R1:W-:Y:S01]  /*4540*/  SYNCS.ARRIVE.TRANS64.RED.A1T0 RZ, [R3+URZ], RZ ;  /* 0x000000ff03ff79a7 */ /* 0x0023e200081004ff */
[----:B------:R1:W4:Y:S01]  /*4550*/  @P0 SYNCS.PHASECHK.TRANS64.TRYWAIT P2, [UR5], R2 ;  /* 0x00000002ff0005a7 */ /* 0x0003220008041105 */
[----:B--2---:R-:W-:Y:S01]  /*4560*/  LOP3.LUT P1, RZ, R6, 0x1, RZ, 0xc0, !PT ;  /* 0x0000000106ff7812 */ /* 0x004fe2000782c0ff */
[----:B------:R-:W2:Y:S02]  /*4570*/  SYNCS.PHASECHK.TRANS64.TRYWAIT P0, [UR14+0x2a0], R0 ;  /* 0x0002a000ff0075a7 */ /* 0x000ea4000800110e */
[----:B-12-4-:R-:W-:Y:S10]  /*4580*/  @!P0 BRA `(.L_x_86) ;  /* 0x00000054008c8947 */ /* 0x016ff40003800000 */
.L_x_219:
[----:B------:R-:W-:Y:S01]  /*4590*/  IADD3 R10, PT, PT, R10, 0x1, RZ ;  /* 0x000000010a0a7810 */ /* 0x000fe20007ffe0ff */
[----:B------:R-:W-:Y:S06]  /*45a0*/  BRA.U !UP3, `(.L_x_87) ;  /* 0x000000010b9c7547 */ /* 0x000fec000b800000 */
[----:B------:R-:W-:Y:S02]  /*45b0*/  ULEA.HI UR13, UR11, UR11, URZ, 0x1 ;  /* 0x0000000b0b0d7291 */ /* 0x000fe4000f8f08ff */
[----:B------:R-:W-:Y:S02]  /*45c0*/  UPLOP3.LUT UP4, UPT, UPT, UPT, UPT, 0x40, 0x4 ;  /* 0x000000000004789c */ /* 0x000fe40003f8e870 */
[----:B------:R-:W-:Y:S02]  /*45d0*/  USHF.R.U32.HI UR5, URZ, 0x1, UR13 ;  /* 0x00000001ff057899 */ /* 0x000fe4000801160d */
[----:B------:R-:W-:Y:S02]  /*45e0*/  ULOP3.LUT UR13, UR13, 0xffe, URZ, 0xc0, !UPT ;  /* 0x00000ffe0d0d7892 */ /* 0x000fe4000f8ec0ff */
[----:B------:R-:W-:Y:S02]  /*45f0*/  UIMAD UR5, UR5, 0x70, UR12 ;  /* 0x00000070050578a4 */ /* 0x000fe4000f8e020c */
[----:B------:R-:W-:Y:S01]  /*4600*/  UIADD3 UR13, UPT, UPT, -UR13, UR11, URZ ;  /* 0x0000000b0d0d7290 */ /* 0x000fe2000fffe1ff */
[----:B------:R-:W-:Y:S01]  /*4610*/  UMOV UR17, UR15 ;  /* 0x0000000f00117c82 */ /* 0x000fe20008000000 */
[----:B------:R-:W-:-:S02]  /*4620*/  UMOV UR16, UR8 ;  /* 0x0000000800107c82 */ /* 0x000fc40008000000 */
[----:B------:R-:W-:-:S03]  /*4630*/  ULEA UR13, UR13, UR5, 0x14 ;  /* 0x000000050d0d7291 */ /* 0x000fc6000f8ea0ff */
[----:B------:R-:W-:-:S09]  /*4640*/  UMOV UR5, UR18 ;  /* 0x0000001200057c82 */ /* 0x000fd20008000000 */
.L_x_90:
[----:B------:R-:W-:Y:S02]  /*4650*/  UIADD3 UR17, UPT, UPT, UR17, 0x1, URZ ;  /* 0x0000000111117890 */ /* 0x000fe4000fffe0ff */
[----:B--2---:R-:W-:Y:S02]  /*4660*/  ULEA UR7, UR5, UR9, 0x3 ;  /* 0x0000000905077291 */ /* 0x004fe4000f8e18ff */
[----:B------:R-:W-:Y:S01]  /*4670*/  UISETP.NE.AND UP0, UPT, UR17, URZ, UPT ;  /* 0x000000ff1100728c */ /* 0x000fe2000bf05270 */
[----:B----4-:R-:W-:Y:S10]  /*4680*/  @P2 BRA `(.L_x_88) ;  /* 0x00000000000c2947 */ /* 0x010ff40003800000 */
[----:B-1----:R-:W-:Y:S04]  /*4690*/  SHF.L.U32 R2, R8, 0x1f, RZ ;  /* 0x0000001f08027819 */ /* 0x002fe800000006ff */
[----:B------:R-:W1:Y:S02]  /*46a0*/  SYNCS.PHASECHK.TRANS64.TRYWAIT P0, [UR7], R2 ;  /* 0x00000002ff0075a7 */ /* 0x000e640008001107 */
[----:B-1----:R-:W-:Y:S05]  /*46b0*/  @!P0 BRA `(.L_x_89) ;  /* 0x0000005400588947 */ /* 0x002fea0003800000 */
.L_x_88:
[----:B------:R-:W-:Y:S01]  /*46c0*/  UISETP.NE.AND UP1, UPT, UR16, 0x1, UPT ;  /* 0x000000011000788c */ /* 0x000fe2000bf25270 */
[----:B------:R-:W-:Y:S01]  /*46d0*/  PLOP3.LUT P2, PT, PT, PT, PT, 0x80, 0x8 ;  /* 0x000000000008781c */ /* 0x000fe20003f4f070 */
[----:B------:R-:W-:Y:S02]  /*46e0*/  UIADD3 UR18, UPT, UPT, UR5, 0x1, URZ ;  /* 0x0000000105127890 */ /* 0x000fe4000fffe0ff */
[----:B------:R-:W-:Y:S02]  /*46f0*/  UIMAD UR6, UR5, 0xe0, UR4 ;  /* 0x000000e0050678a4 */ /* 0x000fe4000f8e0204 */
[----:B------:R-:W-:Y:S01]  /*4700*/  UISETP.NE.AND UP2, UPT, UR18, 0x23, UPT ;  /* 0x000000231200788c */ /* 0x000fe2000bf45270 */
[----:B------:R-:W-:Y:S01]  /*4710*/  PLOP3.LUT P0, PT, PT, PT, UP1, 0x80, 0x8 ;  /* 0x000000000008781c */ /* 0x000fe20003f0f018 */
[----:B------:R-:W-:Y:S02]  /*4720*/  UIADD3 UR16, UPT, UPT, UR16, -0x1, URZ ;  /* 0xffffffff10107890 */ /* 0x000fe4000fffe0ff */
[----:B------:R-:W-:Y:S02]  /*4730*/  USEL UR22, URZ, 0x1, UP2 ;  /* 0x00000001ff167887 */ /* 0x000fe40009000000 */
[----:B------:R-:W-:Y:S01]  /*4740*/  USEL UR18, UR18, URZ, UP2 ;  /* 0x000000ff12127287 */ /* 0x000fe20009000000 */
[----:B------:R-:W-:Y:S03]  /*4750*/  UMOV UR23, 0xc0004010 ;  /* 0xc000401000177882 */ /* 0x000fe60000000000 */
[----:B------:R-:W-:Y:S01]  /*4760*/  @UP1 ULEA UR19, UR18, UR9, 0x3 ;  /* 0x0000000912131291 */ /* 0x000fe2000f8e18ff */
[----:B------:R-:W-:Y:S01]  /*4770*/  LOP3.LUT R8, R8, UR22, RZ, 0x3c, !PT ;  /* 0x0000001608087c12 */ /* 0x000fe2000f8e3cff */
[----:B------:R-:W-:Y:S03]  /*4780*/  ULEA UR22, UR5, UR10, 0x7 ;  /* 0x0000000a05167291 */ /* 0x000fe6000f8e38ff */
[----:B-1----:R-:W-:Y:S01]  /*4790*/  @P0 SHF.L.U32 R0, R8, 0x1f, RZ ;  /* 0x0000001f08000819 */ /* 0x002fe200000006ff */
[----:B------:R-:W-:Y:S03]  /*47a0*/  UMOV UR5, UR18 ;  /* 0x0000001200057c82 */ /* 0x000fe60008000000 */
[----:B------:R2:W4:Y:S01]  /*47b0*/  @P0 SYNCS.PHASECHK.TRANS64.TRYWAIT P2, [UR19], R0 ;  /* 0x00000000ff0005a7 */ /* 0x0005220008041113 */
[----:B------:R-:W-:Y:S03]  /*47c0*/  UIADD3 UR19, UPT, UPT, UR7, 0x118, URZ ;  /* 0x0000011807137890 */ /* 0x000fe6000fffe0ff */
[----:B------:R-:W-:Y:S02]  /*47d0*/  UMOV UR7, 0xc0004010 ;  /* 0xc000401000077882 */ /* 0x000fe40000000000 */
[----:B------:R2:W-:Y:S01]  /*47e0*/  UTCHMMA gdesc[UR22], gdesc[UR6], tmem[UR13], tmem[UR20], idesc[UR21], UP4 ;  /* 0x00ff1406160075ea */ /* 0x0005e2000a00000d */
[----:B------:R-:W-:Y:S03]  /*47f0*/  UPLOP3.LUT UP4, UPT, UPT, UPT, UPT, 0x80, 0x8 ;  /* 0x000000000008789c */ /* 0x000fe60003f8f070 */
[----:B------:R2:W-:Y:S01]  /*4800*/  UTCBAR [UR19], URZ ;  /* 0x000000ff130073e9 */ /* 0x0005e200080000ff */
[----:B------:R-:W-:Y:S07]  /*4810*/  BRA.U UP0, `(.L_x_90) ;  /* 0xfffffffd008c7547 */ /* 0x000fee000b83ffff */
.L_x_87:
[----:B------:R-:W-:Y:S01]  /*4820*/  UIADD3 UR11, UPT, UPT, UR11, 0x1, URZ ;  /* 0x000000010b0b7890 */ /* 0x000fe2000fffe0ff */
[C---:B------:R-:W-:Y:S01]  /*4830*/  ISETP.NE.AND P0, PT, R10.reuse, 0x2, PT ;  /* 0x000000020a00780c */ /* 0x040fe20003f05270 */
[----:B------:R-:W-:Y:S02]  /*4840*/  UIADD3 UR14, UPT, UPT, UR14, 0x280, URZ ;  /* 0x000002800e0e7890 */ /* 0x000fe4000fffe0ff */
[----:B------:R-:W-:Y:S01]  /*4850*/  UISETP.NE.AND UP0, UPT, UR11, 0x4, UPT ;  /* 0x000000040b00788c */ /* 0x000fe2000bf05270 */
[----:B-12---:R-:W-:Y:S02]  /*4860*/  SEL R0, RZ, 0x1, P0 ;  /* 0x00000001ff007807 */ /* 0x006fe40000000000 */
[----:B------:R-:W-:Y:S01]  /*4870*/  SEL R10, R10, RZ, P0 ;  /* 0x000000ff0a0a7207 */ /* 0x000fe20000000000 */
[----:B------:R-:W-:Y:S01]  /*4880*/  USEL UR5, URZ, 0x1, UP0 ;  /* 0x00000001ff057887 */ /* 0x000fe20008000000 */
[----:B------:R-:W-:Y:S01]  /*4890*/  LOP3.LUT R9, R9, R0, RZ, 0x3c, !PT ;  /* 0x0000000009097212 */ /* 0x000fe200078e3cff */
[----:B------:R-:W-:Y:S01]  /*48a0*/  USEL UR11, UR11, URZ, UP0 ;  /* 0x000000ff0b0b7287 */ /* 0x000fe20008000000 */
[----:B------:R1:W-:Y:S03]  /*48b0*/  UTCBAR [UR14], URZ ;  /* 0x000000ff0e0073e9 */ /* 0x0003e600080000ff */
[----:B------:R-:W-:Y:S01]  /*48c0*/  LOP3.LUT R11, R11, UR5, RZ, 0x3c, !PT ;  /* 0x000000050b0b7c12 */ /* 0x000fe2000f8e3cff */
[----:B------:R-:W-:Y:S07]  /*48d0*/  @P1 BRA `(.L_x_91) ;  /* 0xfffffff800c81947 */ /* 0x000fee000383ffff */
[----:B------:R-:W2:Y:S01]  /*48e0*/  S2UR UR4, SR_CgaCtaId ;  /* 0x00000000000479c3 */ /* 0x000ea20000008800 */
[----:B------:R-:W-:Y:S01]  /*48f0*/  ELECT P0, URZ, PT ;  /* 0x0000000000ff782f */ /* 0x000fe20003800000 */
[----:B------:R-:W-:Y:S01]  /*4900*/  IMAD.MOV.U32 R0, RZ, RZ, 0x1 ;  /* 0x00000001ff007424 */ /* 0x000fe200078e00ff */
[----:B------:R-:W-:Y:S01]  /*4910*/  UIADD3 UR9, UPT, UPT, UR9, 0x2a0, URZ ;  /* 0x000002a009097890 */ /* 0x000fe2000fffe0ff */
[----:B------:R-:W-:Y:S01]  /*4920*/  SHF.L.U32 R2, R11, 0x1f, RZ ;  /* 0x0000001f0b027819 */ /* 0x000fe200000006ff */
[----:B------:R-:W-:-:S03]  /*4930*/  UMOV UR5, 0x40 ;  /* 0x0000004000057882 */ /* 0x000fc60000000000 */
[----:B------:R-:W-:Y:S01]  /*4940*/  UVIRTCOUNT.DEALLOC.SMPOOL 0x80 ;  /* 0x000000800000784c */ /* 0x000fe20000000000 */
[----:B--2---:R-:W-:Y:S02]  /*4950*/  ULEA UR4, UR4, UR5, 0x18 ;  /* 0x0000000504047291 */ /* 0x004fe4000f8ec0ff */
[----:B------:R-:W-:-:S07]  /*4960*/  ULEA UR5, UR11, UR9, 0x3 ;  /* 0x000000090b057291 */ /* 0x000fce000f8e18ff */
[----:B------:R2:W-:Y:S02]  /*4970*/  @P0 STS.U8 [UR4+0x1c], R0 ;  /* 0x00001c00ff000988 */ /* 0x0005e40008000004 */
[----:B------:R-:W3:Y:S02]  /*4980*/  SYNCS.PHASECHK.TRANS64.TRYWAIT P0, [UR5], R2 ;  /* 0x00000002ff0075a7 */ /* 0x000ee40008001105 */
[----:B--23--:R-:W-:Y:S05]  /*4990*/  @!P0 BRA `(.L_x_92) ;  /* 0x0000005000b88947 */ /* 0x00cfea0003800000 */
.L_x_222:
[----:B------:R-:W-:-:S04]  /*49a0*/  UIADD3 UR6, UPT, UPT, UR11, 0x1, URZ ;  /* 0x000000010b067890 */ /* 0x000fc8000fffe0ff */
[----:B------:R-:W-:-:S04]  /*49b0*/  UISETP.NE.AND UP0, UPT, UR6, 0x4, UPT ;  /* 0x000000040600788c */ /* 0x000fc8000bf05270 */
[----:B------:R-:W-:Y:S02]  /*49c0*/  USEL UR7, URZ, 0x1, UP0 ;  /* 0x00000001ff077887 */ /* 0x000fe40008000000 */
[----:B------:R-:W-:-:S04]  /*49d0*/  USEL UR6, UR6, URZ, UP0 ;  /* 0x000000ff06067287 */ /* 0x000fc80008000000 */
[----:B------:R-:W-:Y:S01]  /*49e0*/  ULEA UR5, UR6, UR9, 0x3 ;  /* 0x0000000906057291 */ /* 0x000fe2000f8e18ff */
[----:B--2---:R-:W-:-:S04]  /*49f0*/  LOP3.LUT R2, R11, UR7, RZ, 0x3c, !PT ;  /* 0x000000070b027c12 */ /* 0x004fc8000f8e3cff */
[----:B------:R-:W-:-:S04]  /*4a00*/  SHF.L.U32 R3, R2, 0x1f, RZ ;  /* 0x0000001f02037819 */ /* 0x000fc800000006ff */
[----:B------:R-:W2:Y:S02]  /*4a10*/  SYNCS.PHASECHK.TRANS64.TRYWAIT P0, [UR5], R3 ;  /* 0x00000003ff0075a7 */ /* 0x000ea40008001105 */
[----:B--2---:R-:W-:Y:S05]  /*4a20*/  @!P0 BRA `(.L_x_93) ;  /* 0x0000005000ac8947 */ /* 0x004fea0003800000 */
.L_x_224:
[----:B------:R-:W-:-:S04]  /*4a30*/  UIADD3 UR6, UPT, UPT, UR6, 0x1, URZ ;  /* 0x0000000106067890 */ /* 0x000fc8000fffe0ff */
[----:B------:R-:W-:-:S04]  /*4a40*/  UISETP.NE.AND UP0, UPT, UR6, 0x4, UPT ;  /* 0x000000040600788c */ /* 0x000fc8000bf05270 */
[----:B------:R-:W-:Y:S02]  /*4a50*/  USEL UR7, URZ, 0x1, UP0 ;  /* 0x00000001ff077887 */ /* 0x000fe40008000000 */
[----:B------:R-:W-:-:S04]  /*4a60*/  USEL UR6, UR6, URZ, UP0 ;  /* 0x000000ff06067287 */ /* 0x000fc80008000000 */
[----:B------:R-:W-:Y:S01]  /*4a70*/  ULEA UR5, UR6, UR9, 0x3 ;  /* 0x0000000906057291 */ /* 0x000fe2000f8e18ff */
[----:B------:R-:W-:-:S04]  /*4a80*/  LOP3.LUT R2, R2, UR7, RZ, 0x3c, !PT ;  /* 0x0000000702027c12 */ /* 0x000fc8000f8e3cff */
[----:B--2---:R-:W-:-:S04]  /*4a90*/  SHF.L.U32 R3, R2, 0x1f, RZ ;  /* 0x0000001f02037819 */ /* 0x004fc800000006ff */
[----:B------:R-:W2:Y:S02]  /*4aa0*/  SYNCS.PHASECHK.TRANS64.TRYWAIT P0, [UR5], R3 ;  /* 0x00000003ff0075a7 */ /* 0x000ea40008001105 */
[----:B--2---:R-:W-:Y:S05]  /*4ab0*/  @!P0 BRA `(.L_x_94) ;  /* 0x0000005000a08947 */ /* 0x004fea0003800000 */
.L_x_226:
[----:B------:R-:W-:-:S04]  /*4ac0*/  UIADD3 UR6, UPT, UPT, UR6, 0x1, URZ ;  /* 0x0000000106067890 */ /* 0x000fc8000fffe0ff */
[----:B------:R-:W-:-:S04]  /*4ad0*/  UISETP.NE.AND UP0, UPT, UR6, 0x4, UPT ;  /* 0x000000040600788c */ /* 0x000fc8000bf05270 */
[----:B------:R-:W-:Y:S02]  /*4ae0*/  USEL UR5, URZ, 0x1, UP0 ;  /* 0x00000001ff057887 */ /* 0x000fe40008000000 */
[----:B------:R-:W-:-:S04]  /*4af0*/  USEL UR6, UR6, URZ, UP0 ;  /* 0x000000ff06067287 */ /* 0x000fc80008000000 */
[----:B------:R-:W-:Y:S01]  /*4b00*/  ULEA UR6, UR6, UR9, 0x3 ;  /* 0x0000000906067291 */ /* 0x000fe2000f8e18ff */
[----:B------:R-:W-:-:S04]  /*4b10*/  LOP3.LUT R2, R2, UR5, RZ, 0x3c, !PT ;  /* 0x0000000502027c12 */ /* 0x000fc8000f8e3cff */
[----:B------:R-:W-:-:S04]  /*4b20*/  SHF.L.U32 R2, R2, 0x1f, RZ ;  /* 0x0000001f02027819 */ /* 0x000fc800000006ff */
[----:B------:R-:W3:Y:S02]  /*4b30*/  SYNCS.PHASECHK.TRANS64.TRYWAIT P0, [UR6], R2 ;  /* 0x00000002ff0075a7 */ /* 0x000ee40008001106 */
[----:B---3--:R-:W-:Y:S05]  /*4b40*/  @!P0 BRA `(.L_x_95) ;  /* 0x0000005000948947 */ /* 0x008fea0003800000 */
.L_x_228:
[----:B------:R-:W-:Y:S01]  /*4b50*/  NOP ;  /* 0x0000000000007918 */ /* 0x000fe20000000000 */
[----:B--2---:R-:W2:Y:S01]  /*4b60*/  LDS R0, [UR4+0x14] ;  /* 0x00001404ff007984 */ /* 0x004ea20008000800 */
[----:B------:R-:W-:Y:S01]  /*4b70*/  ULOP3.LUT UR6, UR12, 0xffff, URZ, 0xc0, !UPT ;  /* 0x0000ffff0c067892 */ /* 0x000fe2000f8ec0ff */
[----:B------:R-:W-:Y:S01]  /*4b80*/  UMOV UR8, 0xffff ;  /* 0x0000ffff00087882 */ /* 0x000fe20000000000 */
[----:B------:R-:W-:Y:S02]  /*4b90*/  UMOV UR5, 0x1 ;  /* 0x0000000100057882 */ /* 0x000fe40000000000 */
[----:B------:R-:W-:-:S04]  /*4ba0*/  USHF.R.U32.HI UR6, URZ, 0x5, UR6 ;  /* 0x00000005ff067899 */ /* 0x000fc80008011606 */
[----:B------:R-:W-:Y:S02]  /*4bb0*/  USHF.L.U32 UR8, UR8, UR6, URZ ;  /* 0x0000000608087299 */ /* 0x000fe400080006ff */
[----:B------:R-:W-:-:S04]  /*4bc0*/  USHF.L.U32 UR5, UR5, UR6, URZ ;  /* 0x0000000605057299 */ /* 0x000fc800080006ff */
[----:B--2---:R-:W-:-:S04]  /*4bd0*/  LOP3.LUT R0, R0, UR8, RZ, 0xc0, !PT ;  /* 0x0000000800007c12 */ /* 0x004fc8000f8ec0ff */
[----:B------:R-:W-:-:S13]  /*4be0*/  ISETP.NE.AND P0, PT, R0, UR8, PT ;  /* 0x0000000800007c0c */ /* 0x000fda000bf05270 */
[----:B------:R-:W-:Y:S05]  /*4bf0*/  @P0 BRA `(.L_x_96) ;  /* 0x0000000000580947 */ /* 0x000fea0003800000 */
[----:B------:R-:W2:Y:S02]  /*4c00*/  LDS R0, [UR4+0x18] ;  /* 0x00001804ff007984 */ /* 0x000ea40008000800 */
[----:B--2---:R-:W-:-:S04]  /*4c10*/  LOP3.LUT R0, R0, UR5, RZ, 0xc0, !PT ;  /* 0x0000000500007c12 */ /* 0x004fc8000f8ec0ff */
[----:B------:R-:W-:-:S13]  /*4c20*/  ISETP.NE.AND P0, PT, R0, UR5, PT ;  /* 0x0000000500007c0c */ /* 0x000fda000bf05270 */
[----:B------:R-:W-:Y:S05]  /*4c30*/  @P0 BRA `(.L_x_97) ;  /* 0x00000000003c0947 */ /* 0x000fea0003800000 */
[----:B------:R-:W2:Y:S01]  /*4c40*/  S2R R2, SR_LANEID ;  /* 0x0000000000027919 */ /* 0x000ea20000000000 */
[----:B------:R-:W-:Y:S01]  /*4c50*/  ULOP3.LUT UR8, URZ, UR8, URZ, 0x33, !UPT ;  /* 0x00000008ff087292 */ /* 0x000fe2000f8e33ff */
[----:B------:R-:W-:Y:S02]  /*4c60*/  VOTEU.ANY UR7, UPT, PT ;  /* 0x0000000000077886 */ /* 0x000fe400038e0100 */
[----:B------:R-:W-:-:S03]  /*4c70*/  UFLO.U32 UR7, UR7 ;  /* 0x00000007000772bd */ /* 0x000fc600080e0000 */
[----:B------:R-:W-:-:S04]  /*4c80*/  IMAD.U32 R0, RZ, RZ, UR8 ;  /* 0x00000008ff007e24 */ /* 0x000fc8000f8e00ff */
[----:B------:R3:W1:Y:S02]  /*4c90*/  REDUX UR6, R0 ;  /* 0x00000000000673c4 */ /* 0x0006640000000000 */
[----:B------:R1:W-:Y:S01]  /*4ca0*/  UTCATOMSWS.AND URZ, UR8 ;  /* 0x0000000800ff79e3 */ /* 0x0003e20008000000 */
[----:B--2---:R-:W-:Y:S02]  /*4cb0*/  ISETP.EQ.U32.AND P0, PT, R2, UR7, PT ;  /* 0x0000000702007c0c */ /* 0x004fe4000bf02070 */
[----:B---3--:R-:W-:Y:S02]  /*4cc0*/  LOP3.LUT R0, RZ, UR5, RZ, 0x33, !PT ;  /* 0x00000005ff007c12 */ /* 0x008fe4000f8e33ff */
[----:B-1----:R-:W-:Y:S02]  /*4cd0*/  MOV R2, UR6 ;  /* 0x0000000600027c02 */ /* 0x002fe40008000f00 */
[----:B------:R-:W1:Y:S07]  /*4ce0*/  REDUX UR5, R0 ;  /* 0x00000000000573c4 */ /* 0x000e6e0000000000 */
[----:B------:R2:W-:Y:S01]  /*4cf0*/  @P0 ATOMS.AND RZ, [UR4+0x14], R2 ;  /* 0x00001402ffff098c */ /* 0x0005e2000a800004 */
[----:B-1----:R-:W-:-:S05]  /*4d00*/  IMAD.U32 R0, RZ, RZ, UR5 ;  /* 0x00000005ff007e24 */ /* 0x002fca000f8e00ff */
[----:B------:R2:W-:Y:S01]  /*4d10*/  @P0 ATOMS.AND RZ, [UR4+0x18], R0 ;  /* 0x00001800ffff098c */ /* 0x0005e2000a800004 */
[----:B------:R-:W-:Y:S05]  /*4d20*/  BRA `(.L_x_98) ;  /* 0x0000000000147947 */ /* 0x000fea0003800000 */
.L_x_97:
[----:B------:R-:W-:Y:S02]  /*4d30*/  MOV R2, 0x4d50 ;  /* 0x00004d5000027802 */ /* 0x000fe40000000f00 */
[----:B-1--45:R-:W-:Y:S05]  /*4d40*/  CALL.REL.NOINC `($__internal_0_$__cuda_sm10x_tcgen05_guardrail_trap_col_being_dealloced_not_returned_by_alloc) ;  /* 0x0000005000c47944 */ /* 0x032fea0003c00000 */
[----:B------:R-:W-:Y:S05]  /*4d50*/  BRA `(.L_x_98) ;  /* 0x0000000000087947 */ /* 0x000fea0003800000 */
.L_x_96:
[----:B------:R-:W-:Y:S02]  /*4d60*/  MOV R2, 0x4d80 ;  /* 0x00004d8000027802 */ /* 0x000fe40000000f00 */
[----:B-1--45:R-:W-:Y:S05]  /*4d70*/  CALL.REL.NOINC `($__internal_2_$__cuda_sm10x_tcgen05_guardrail_trap_unallocated_columns_being_dealloced) ;  /* 0x0000005000d07944 */ /* 0x032fea0003c00000 */
.L_x_98:
[----:B------:R-:W-:Y:S01]  /*4d80*/  NOP ;  /* 0x0000000000007918 */ /* 0x000fe20000000000 */
[----:B------:R-:W-:Y:S05]  /*4d90*/  EXIT ;  /* 0x000000000000794d */ /* 0x000fea0003800000 */
.L_x_80:
[----:B------:R-:W-:-:S09]  /*4da0*/  UISETP.NE.OR UP2, UPT, UR8, 0x3, !UP2 ;  /* 0x000000030800788c */ /* 0x000fd2000d745670 */
[----:B------:R-:W-:Y:S05]  /*4db0*/  BRA.U UP2, `(.L_x_99) ;  /* 0x0000000d02b07547 */ /* 0x000fea000b800000 */
[----:B------:R-:W1:Y:S01]  /*4dc0*/  LDC R0, c[0x0][0xb30] ;  /* 0x0002cc00ff007b82 */ /* 0x000e620000000800 */
[----:B------:R-:W2:Y:S01]  /*4dd0*/  LDCU.64 UR4, c[0x0][0x888] ;  /* 0x00011100ff0477ac */ /* 0x000ea20008000a00 */
[----:B------:R-:W-:Y:S02]  /*4de0*/  HFMA2 R25, -RZ, RZ, 0, 0 ;  /* 0x00000000ff197431 */ /* 0x000fe400000001ff */
[----:B------:R-:W-:Y:S01]  /*4df0*/  IMAD.MOV.U32 R27, RZ, RZ, 0x1 ;  /* 0x00000001ff1b7424 */ /* 0x000fe200078e00ff */
[----:B------:R-:W-:Y:S01]  /*4e00*/  MOV R23, 0x3800 ;  /* 0x0000380000177802 */ /* 0x000fe20000000f00 */
[----:B------:R-:W4:Y:S01]  /*4e10*/  LDCU.64 UR14, c[0x0][0x890] ;  /* 0x00011200ff0e77ac */ /* 0x000f220008000a00 */
[----:B------:R-:W-:Y:S01]  /*4e20*/  IMAD.MOV.U32 R26, RZ, RZ, RZ ;  /* 0x000000ffff1a7224 */ /* 0x000fe200078e00ff */
[----:B------:R-:W3:Y:S01]  /*4e30*/  LDC R22, c[0x0][0x370] ;  /* 0x0000dc00ff167b82 */ /* 0x000ee20000000800 */
[----:B------:R-:W-:Y:S01]  /*4e40*/  UPLOP3.LUT UP1, UPT, UPT, UPT, UPT, 0x40, 0x4 ;  /* 0x000000000004789c */ /* 0x000fe20003f2e870 */
[----:B------:R-:W-:-:S06]  /*4e50*/  UMOV UR6, URZ ;  /* 0x000000ff00067c82 */ /* 0x000fcc0008000000 */
[----:B------:R-:W3:Y:S01]  /*4e60*/  LDC R3, c[0x0][0xb0c] ;  /* 0x0002c300ff037b82 */ /* 0x000ee20000000800 */
[----:B--2---:R-:W-:-:S03]  /*4e70*/  UISETP.NE.U32.AND UP5, UPT, UR4, URZ, UPT ;  /* 0x000000ff0400728c */ /* 0x004fc6000bfa5070 */
[----:B------:R-:W-:Y:S01]  /*4e80*/  UMOV UR4, 0x400 ;  /* 0x0000040000047882 */ /* 0x000fe20000000000 */
[----:B----4-:R-:W-:-:S03]  /*4e90*/  UISETP.NE.U32.AND UP6, UPT, UR14, URZ, UPT ;  /* 0x000000ff0e00728c */ /* 0x010fc6000bfc5070 */
[----:B------:R-:W2:Y:S01]  /*4ea0*/  LDC R20, c[0x0][0xb20] ;  /* 0x0002c800ff147b82 */ /* 0x000ea20000000800 */
[----:B-1----:R-:W-:Y:S01]  /*4eb0*/  ISETP.NE.AND P1, PT, R0, 0x1, PT ;  /* 0x000000010000780c */ /* 0x002fe20003f25270 */
[----:B------:R-:W-:Y:S02]  /*4ec0*/  UISETP.NE.AND.EX UP5, UPT, UR5, URZ, UPT, UP5 ;  /* 0x000000ff0500728c */ /* 0x000fe4000bfa5350 */
[----:B------:R-:W-:Y:S02]  /*4ed0*/  ULEA UR4, UR37, UR4, 0x18 ;  /* 0x0000000425047291 */ /* 0x000fe4000f8ec0ff */
[----:B------:R-:W-:Y:S02]  /*4ee0*/  UISETP.NE.AND.EX UP6, UPT, UR15, URZ, UPT, UP6 ;  /* 0x000000ff0f00728c */ /* 0x000fe4000bfc5360 */
[----:B------:R-:W1:Y:S08]  /*4ef0*/  LDC.64 R28, c[0x0][0x348] ;  /* 0x0000d200ff1c7b82 */ /* 0x000e700000000a00 */
[----:B------:R-:W4:Y:S08]  /*4f00*/  LDC.64 R14, c[0x0][0xb10] ;  /* 0x0002c400ff0e7b82 */ /* 0x000f300000000a00 */
[----:B------:R-:W1:Y:S08]  /*4f10*/  LDC.64 R6, c[0x0][0xb18] ;  /* 0x0002c600ff067b82 */ /* 0x000e700000000a00 */
[----:B------:R-:W1:Y:S08]  /*4f20*/  LDC.64 R4, c[0x0][0xb28] ;  /* 0x0002ca00ff047b82 */ /* 0x000e700000000a00 */
[----:B--23--:R-:W1:Y:S02]  /*4f30*/  LDC R21, c[0x0][0x374] ;  /* 0x0000dd00ff157b82 */ /* 0x00ce640000000800 */
.L_x_107:
[C---:B------:R-:W-:Y:S02]  /*4f40*/  LEA R0, R26.reuse, UR4, 0x3 ;  /* 0x000000041a007c11 */ /* 0x040fe4000f8e18ff */
[----:B------:R-:W-:Y:S02]  /*4f50*/  SHF.L.U32 R2, R25, 0x1f, RZ ;  /* 0x0000001f19027819 */ /* 0x000fe400000006ff */
[----:B------:R-:W-:Y:S02]  /*4f60*/  LEA R16, R26, UR4, 0x4 ;  /* 0x000000041a107c11 */ /* 0x000fe4000f8e20ff */
[----:B------:R-:W2:Y:S02]  /*4f70*/  SYNCS.PHASECHK.TRANS64.TRYWAIT P0, [R0+URZ+0x260], R2 ;  /* 0x00026002000075a7 */ /* 0x000ea400080011ff */
[----:B--2---:R-:W-:Y:S05]  /*4f80*/  @!P0 BRA `(.L_x_100) ;  /* 0x0000004c009c8947 */ /* 0x004fea0003800000 */
.L_x_229:
[----:B------:R-:W-:Y:S01]  /*4f90*/  ISETP.GE.AND P0, PT, R76, 0x1, PT ;  /* 0x000000014c00780c */ /* 0x000fe20003f06270 */
[----:B------:R-:W3:Y:S01]  /*4fa0*/  LDS.128 R16, [R16+0x2f0] ;  /* 0x0002f00010107984 */ /* 0x000ee20000000c00 */
[----:B------:R-:W-:Y:S01]  /*4fb0*/  ISETP.NE.U32.AND P3, PT, RZ, UR14, PT ;  /* 0x0000000eff007c0c */ /* 0x000fe2000bf65070 */
[----:B--2---:R-:W-:Y:S03]  /*4fc0*/  VIADD R0, R0, 0x270 ;  /* 0x0000027000007836 */ /* 0x004fe60000000000 */
[----:B------:R-:W-:Y:S01]  /*4fd0*/  ISETP.NE.AND.EX P3, PT, RZ, UR15, PT, P3 ;  /* 0x0000000fff007c0c */ /* 0x000fe2000bf65330 */
[----:B------:R-:W-:Y:S01]  /*4fe0*/  @!PT LDS RZ, [RZ] ;  /* 0x00000000fffff984 */ /* 0x000fe20000000800 */
[----:B------:R-:W-:Y:S01]  /*4ff0*/  @!PT LDS RZ, [RZ] ;  /* 0x00000000fffff984 */ /* 0x000fe20000000800 */
[----:B------:R-:W-:Y:S01]  /*5000*/  @!PT LDS RZ, [RZ] ;  /* 0x00000000fffff984 */ /* 0x000fe20000000800 */
[----:B------:R-:W-:Y:S01]  /*5010*/  @!PT LDS RZ, [RZ] ;  /* 0x00000000fffff984 */ /* 0x000fe20000000800 */
[----:B------:R2:W-:Y:S06]  /*5020*/  MEMBAR.ALL.CTA ;  /* 0x0000000000007992 */ /* 0x0005ec0000008000 */
[----:B--2---:R-:W2:Y:S01]  /*5030*/  FENCE.VIEW.ASYNC.S ;  /* 0x00000000000073c6 */ /* 0x004ea20000000000 */
[----:B------:R-:W-:Y:S04]  /*5040*/  PRMT R0, RZ, 0x654, R0 ;  /* 0x00000654ff007816 */ /* 0x000fe80000000000 */
[----:B--2---:R2:W-:Y:S01]  /*5050*/  SYNCS.ARRIVE.TRANS64.RED.A1T0 RZ, [R0+URZ], RZ ;  /* 0x000000ff00ff79a7 */ /* 0x0045e200081004ff */
[----:B---3--:R-:W-:Y:S11]  /*5060*/  LOP3.LUT P4, RZ, R18, 0x1, RZ, 0xc0, !PT ;  /* 0x0000000112ff7812 */ /* 0x008ff6000788c0ff */
[----:B------:R-:W-:Y:S02]  /*5070*/  @!UPT UIADD3 URZ, UPT, UPT, URZ, URZ, URZ ;  /* 0x000000fffffff290 */ /* 0x000fe4000fffe0ff */
[----:B------:R-:W-:Y:S02]  /*5080*/  @P4 MOV R11, R16 ;  /* 0x00000010000b4202 */ /* 0x000fe40000000f00 */
[----:B------:R-:W-:Y:S01]  /*5090*/  @P4 LOP3.LUT R10, R17, 0xffff, RZ, 0xc0, !PT ;  /* 0x0000ffff110a4812 */ /* 0x000fe200078ec0ff */
[----:B--2---:R-:W-:Y:S06]  /*50a0*/  @!P0 BRA `(.L_x_101) ;  /* 0x0000000000a48947 */ /* 0x004fec0003800000 */
[-C--:B-1----:R-:W-:Y:S01]  /*50b0*/  IMAD.HI.U32 R0, R21, R7.reuse, RZ ;  /* 0x0000000715007227 */ /* 0x082fe200078e00ff */
[----:B------:R-:W-:Y:S02]  /*50c0*/  ISETP.NE.AND P0, PT, R6, 0x1, PT ;  /* 0x000000010600780c */ /* 0x000fe40003f05270 */
[----:B------:R-:W-:Y:S01]  /*50d0*/  ISETP.NE.AND P2, PT, R76, 0x1, PT ;  /* 0x000000014c00780c */ /* 0x000fe20003f45270 */
[----:B----4-:R-:W-:Y:S01]  /*50e0*/  IMAD.HI.U32 R9, R22, R14, RZ ;  /* 0x0000000e16097227 */ /* 0x010fe200078e00ff */
[----:B------:R-:W-:Y:S02]  /*50f0*/  SHF.R.U32.HI R0, RZ, R20, R0 ;  /* 0x00000014ff007219 */ /* 0x000fe40000011600 */
[----:B------:R-:W-:Y:S01]  /*5100*/  ISETP.NE.AND P5, PT, R3, 0x1, PT ;  /* 0x000000010300780c */ /* 0x000fe20003fa5270 */
[----:B------:R-:W-:Y:S01]  /*5110*/  IMAD.HI.U32 R13, R10, R7, RZ ;  /* 0x000000070a0d7227 */ /* 0x000fe200078e00ff */
[----:B------:R-:W-:Y:S02]  /*5120*/  SHF.R.U32.HI R9, RZ, R15, R9 ;  /* 0x0000000fff097219 */ /* 0x000fe40000011609 */
[----:B------:R-:W-:Y:S01]  /*5130*/  SEL R0, R21, R0, !P0 ;  /* 0x0000000015007207 */ /* 0x000fe20004000000 */
[----:B------:R-:W-:Y:S01]  /*5140*/  IMAD.HI.U32 R12, R11, R14, RZ ;  /* 0x0000000e0b0c7227 */ /* 0x000fe200078e00ff */
[----:B------:R-:W-:Y:S03]  /*5150*/  SEL R9, R22, R9, !P5 ;  /* 0x0000000916097207 */ /* 0x000fe60006800000 */
[-C--:B------:R-:W-:Y:S01]  /*5160*/  IMAD.HI.U32 R8, R0, R4.reuse, RZ ;  /* 0x0000000400087227 */ /* 0x080fe200078e00ff */
[----:B------:R-:W-:Y:S03]  /*5170*/  SHF.R.U32.HI R12, RZ, R15, R12 ;  /* 0x0000000fff0c7219 */ /* 0x000fe6000001160c */
[----:B------:R-:W-:Y:S01]  /*5180*/  IMAD.HI.U32 R2, R9, R4, RZ ;  /* 0x0000000409027227 */ /* 0x000fe200078e00ff */
[-C--:B------:R-:W-:Y:S02]  /*5190*/  @P2 SHF.R.U32.HI R0, RZ, R5.reuse, R8 ;  /* 0x00000005ff002219 */ /* 0x080fe40000011608 */
[----:B------:R-:W-:Y:S02]  /*51a0*/  SHF.R.U32.HI R8, RZ, R20, R13 ;  /* 0x00000014ff087219 */ /* 0x000fe4000001160d */
[----:B------:R-:W-:Y:S01]  /*51b0*/  @P2 SHF.R.U32.HI R9, RZ, R5, R2 ;  /* 0x00000005ff092219 */ /* 0x000fe20000011602 */
[----:B------:R-:W-:Y:S01]  /*51c0*/  IMAD R0, R76, R0, RZ ;  /* 0x000000004c007224 */ /* 0x000fe200078e02ff */
[----:B------:R-:W-:Y:S02]  /*51d0*/  SEL R8, R10, R8, !P0 ;  /* 0x000000080a087207 */ /* 0x000fe40004000000 */
[----:B------:R-:W-:Y:S01]  /*51e0*/  SEL R2, R11, R12, !P5 ;  /* 0x0000000c0b027207 */ /* 0x000fe20006800000 */
[----:B------:R-:W-:Y:S01]  /*51f0*/  IMAD R12, R76, R9, RZ ;  /* 0x000000094c0c7224 */ /* 0x000fe200078e02ff */
[C---:B------:R-:W-:Y:S01]  /*5200*/  ISETP.GE.AND P0, PT, R8.reuse, R0, PT ;  /* 0x000000000800720c */ /* 0x040fe20003f06270 */
[----:B------:R-:W-:Y:S03]  /*5210*/  IMAD.HI.U32 R0, R8, R4, RZ ;  /* 0x0000000408007227 */ /* 0x000fe600078e00ff */
[----:B------:R-:W-:Y:S02]  /*5220*/  ISETP.GE.OR P0, PT, R2, R12, P0 ;  /* 0x0000000c0200720c */ /* 0x000fe40000706670 */
[-C--:B------:R-:W-:Y:S04]  /*5230*/  SHF.R.U32.HI R0, RZ, R5.reuse, R0 ;  /* 0x00000005ff007219 */ /* 0x080fe80000011600 */
[----:B------:R-:W-:Y:S05]  /*5240*/  SEL R13, R8, R0, !P2 ;  /* 0x00000000080d7207 */ /* 0x000fea0005000000 */
[----:B------:R-:W-:Y:S02]  /*5250*/  IMAD.MOV R12, RZ, RZ, -R13 ;  /* 0x000000ffff0c7224 */ /* 0x000fe400078e0a0d */
[----:B------:R-:W-:Y:S04]  /*5260*/  @!P0 IMAD.HI.U32 R0, R2, R4, RZ ;  /* 0x0000000402008227 */ /* 0x000fe800078e00ff */
[----:B------:R-:W-:Y:S01]  /*5270*/  IMAD R12, R76, R12, R8 ;  /* 0x0000000c4c0c7224 */ /* 0x000fe200078e0208 */
[----:B------:R-:W-:Y:S04]  /*5280*/  @!P0 SHF.R.U32.HI R0, RZ, R5, R0 ;  /* 0x00000005ff008219 */ /* 0x000fe80000011600 */
[----:B------:R-:W-:Y:S04]  /*5290*/  @!P0 SEL R0, R2, R0, !P2 ;  /* 0x0000000002008207 */ /* 0x000fe80005000000 */
[----:B------:R-:W-:Y:S01]  /*52a0*/  @!P0 IADD3 R13, PT, PT, R13, -R0, RZ ;  /* 0x800000000d0d8210 */ /* 0x000fe20007ffe0ff */
[----:B------:R-:W-:Y:S01]  /*52b0*/  @!P0 IMAD R0, R9, R12, R0 ;  /* 0x0000000c09008224 */ /* 0x000fe200078e0200 */
[----:B------:R-:W-:Y:S01]  /*52c0*/  IADD3 R9, PT, PT, -R8, RZ, RZ ;  /* 0x000000ff08097210 */ /* 0x000fe20007ffe1ff */
[--C-:B------:R-:W-:Y:S02]  /*52d0*/  IMAD.MOV R12, RZ, RZ, -R2.reuse ;  /* 0x000000ffff0c7224 */ /* 0x100fe400078e0a02 */
[----:B------:R-:W-:Y:S02]  /*52e0*/  @!P0 IMAD R8, R13, R76, R2 ;  /* 0x0000004c0d088224 */ /* 0x000fe400078e0202 */
[----:B------:R-:W-:Y:S02]  /*52f0*/  @!P0 IMAD.MOV.U32 R2, RZ, RZ, R0 ;  /* 0x000000ffff028224 */ /* 0x000fe400078e0000 */
[----:B------:R-:W-:Y:S02]  /*5300*/  IMAD R11, R3, R12, R11 ;  /* 0x0000000c030b7224 */ /* 0x000fe400078e020b */
[----:B------:R-:W-:Y:S02]  /*5310*/  IMAD R10, R6, R9, R10 ;  /* 0x00000009060a7224 */ /* 0x000fe400078e020a */
[----:B------:R-:W-:Y:S02]  /*5320*/  IMAD R11, R2, R3, R11 ;  /* 0x00000003020b7224 */ /* 0x000fe400078e020b */
[----:B------:R-:W-:Y:S02]  /*5330*/  IMAD R10, R8, R6, R10 ;  /* 0x00000006080a7224 */ /* 0x000fe400078e020a */
.L_x_101:
[----:B------:R-:W-:Y:S05]  /*5340*/  BRA.U UP1, `(.L_x_102) ;  /* 0x0000000101107547 */ /* 0x000fea000b800000 */
[----:B------:R-:W-:Y:S04]  /*5350*/  MOV R2, UR7 ;  /* 0x0000000700027c02 */ /* 0x000fe80008000f00 */
[----:B------:R-:W-:Y:S04]  /*5360*/  SHF.L.U32 R2, R2, 0x1f, RZ ;  /* 0x0000001f02027819 */ /* 0x000fe800000006ff */
[----:B------:R-:W2:Y:S02]  /*5370*/  SYNCS.PHASECHK.TRANS64.TRYWAIT P0, [UR4+0x258], R2 ;  /* 0x00025802ff0075a7 */ /* 0x000ea40008001104 */
[----:B--2---:R-:W-:Y:S05]  /*5380*/  @!P0 BRA `(.L_x_103) ;  /* 0x0000004800b08947 */ /* 0x004fea0003800000 */
.L_x_102:
[----:B------:R-:W-:Y:S05]  /*5390*/  BRA.U !UP6, `(.L_x_104) ;  /* 0x000000010e347547 */ /* 0x000fea000b800000 */
[----:B------:R-:W-:Y:S01]  /*53a0*/  UPLOP3.LUT UP0, UPT, UPT, UPT, UP5, 0x80, 0x8 ;  /* 0x000000000008789c */ /* 0x000fe20003f0f050 */
[----:B--2---:R-:W-:Y:S02]  /*53b0*/  HFMA2 R0, -RZ, RZ, 0, 5.9604644775390625e-08 ;  /* 0x00000001ff007431 */ /* 0x004fe400000001ff */
[----:B------:R-:W-:Y:S03]  /*53c0*/  IMAD.MOV.U32 R142, RZ, RZ, 0x1 ;  /* 0x00000001ff8e7424 */ /* 0x000fe600078e00ff */
[----:B------:R-:W-:Y:S05]  /*53d0*/  PLOP3.LUT P0, PT, PT, PT, UP0, 0x80, 0x8 ;  /* 0x000000000008781c */ /* 0x000fea0003f0f008 */
[----:B------:R-:W2:Y:S01]  /*53e0*/  @UP0 LDCU.64 UR8, c[0x0][0x888] ;  /* 0x00011100ff0807ac */ /* 0x000ea20008000a00 */
[----:B------:R-:W-:Y:S07]  /*53f0*/  @UP0 UIMAD UR5, UR36, UR14, URZ ;  /* 0x0000000e240502a4 */ /* 0x000fee000f8e02ff */
[----:B------:R-:W-:Y:S01]  /*5400*/  @!P0 PRMT R142, R0, 0x7610, R142 ;  /* 0x00007610008e8816 */ /* 0x000fe2000000008e */
[----:B--2---:R-:W-:Y:S03]  /*5410*/  @UP0 UIMAD.WIDE UR8, UR5, 0x4, UR8 ;  /* 0x00000004050808a5 */ /* 0x004fe6000f8e0208 */
[----:B------:R-:W2:Y:S03]  /*5420*/  @!UP0 LDCU UR5, c[0x0][0x880] ;  /* 0x00011000ff0587ac */ /* 0x000ea60008000800 */
[----:B------:R-:W-:Y:S01]  /*5430*/  IMAD.U32 R8, RZ, RZ, UR8 ;  /* 0x00000008ff087e24 */ /* 0x000fe2000f8e00ff */
[----:B------:R-:W-:Y:S05]  /*5440*/  MOV R9, UR9 ;  /* 0x0000000900097c02 */ /* 0x000fea0008000f00 */
[----:B-----5:R3:W5:Y:S02]  /*5450*/  @P0 LDG.E R83, desc[UR46][R8.64] ;  /* 0x0000002e08530981 */ /* 0x020764000c1e1900 */
[----:B--23--:R-:W-:Y:S07]  /*5460*/  @!P0 IMAD.U32 R83, RZ, RZ, UR5 ;  /* 0x00000005ff538e24 */ /* 0x00cfee000f8e00ff */
.L_x_104:
[----:B-----5:R-:W-:Y:S01]  /*5470*/  @!P3 FSETP.EQ.AND P2, PT, R83, RZ, PT ;  /* 0x000000ff5300b20b */ /* 0x020fe20003f42000 */
[----:B------:R-:W-:Y:S01]  /*5480*/  @!UPT UIADD3 URZ, UPT, UPT, URZ, URZ, URZ ;  /* 0x000000fffffff290 */ /* 0x000fe2000fffe0ff */
[----:B------:R-:W-:Y:S11]  /*5490*/  @!P3 BRA `(.L_x_105) ;  /* 0x000000000014b947 */ /* 0x000ff60003800000 */
[----:B------:R-:W-:Y:S02]  /*54a0*/  LOP3.LUT P0, RZ, R142, 0xff, RZ, 0xc0, !PT ;  /* 0x000000ff8eff7812 */ /* 0x000fe4000780c0ff */
[----:B------:R-:W-:Y:S04]  /*54b0*/  PLOP3.LUT P2, PT, PT, PT, UP0, 0x80, 0x8 ;  /* 0x000000000008781c */ /* 0x000fe80003f4f008 */
[----:B------:R-:W-:Y:S07]  /*54c0*/  PLOP3.LUT P2, PT, P2, PT, PT, 0x8, 0x80 ;  /* 0x000000000080781c */ /* 0x000fee000174e170 */
[----:B------:R-:W-:Y:S11]  /*54d0*/  @P0 FSETP.EQ.AND P2, PT, R83, RZ, PT ;  /* 0x000000ff5300020b */ /* 0x000ff60003f42000 */
[----:B------:R-:W-:Y:S02]  /*54e0*/  @!UPT UIADD3 URZ, UPT, UPT, URZ, URZ, URZ ;  /* 0x000000fffffff290 */ /* 0x000fe4000fffe0ff */
.L_x_105:
[----:B------:R-:W3:Y:S01]  /*54f0*/  LDC.64 R8, c[0x0][0xb10] ;  /* 0x0002c400ff087b82 */ /* 0x000ee20000000a00 */
[----:B------:R-:W-:Y:S01]  /*5500*/  ULEA UR13, UR6, UR4, 0x3 ;  /* 0x00000004060d7291 */ /* 0x000fe2000f8e18ff */
[----:B------:R-:W-:Y:S01]  /*5510*/  SHF.L.U32 R30, R27, 0x1f, RZ ;  /* 0x0000001f1b1e7819 */ /* 0x000fe200000006ff */
[----:B------:R-:W-:Y:S01]  /*5520*/  VIADD R26, R26, 0x1 ;  /* 0x000000011a1a7836 */ /* 0x000fe20000000000 */
[----:B------:R-:W-:Y:S04]  /*5530*/  @P4 SHF.R.U32.HI R24, RZ, 0x10, R17 ;  /* 0x00000010ff184819 */ /* 0x000fe80000011611 */
[----:B------:R-:W5:Y:S02]  /*5540*/  LDC.64 R12, c[0x0][0xb18] ;  /* 0x0002c600ff0c7b82 */ /* 0x000f640000000a00 */
[----:B------:R-:W1:Y:S01]  /*5550*/  SYNCS.PHASECHK.TRANS64.TRYWAIT P5, [UR13+0x240], R30 ;  /* 0x0002401eff0075a7 */ /* 0x000e6200080a110d */
[C---:B---3--:R-:W-:Y:S05]  /*5560*/  @!P1 IMAD.HI.U32 R8, R11.reuse, R8, RZ ;  /* 0x000000080b089227 */ /* 0x048fea00078e00ff */
[----:B--2---:R-:W2:Y:S01]  /*5570*/  @!P1 LDC R0, c[0x0][0xb20] ;  /* 0x0002c800ff009b82 */ /* 0x004ea20000000800 */
[----:B------:R-:W-:Y:S01]  /*5580*/  @!P1 SHF.R.U32.HI R8, RZ, R9, R8 ;  /* 0x00000009ff089219 */ /* 0x000fe20000011608 */
[----:B-----5:R-:W-:Y:S01]  /*5590*/  @!P1 IMAD.HI.U32 R13, R10, R13, RZ ;  /* 0x0000000d0a0d9227 */ /* 0x020fe200078e00ff */
[----:B------:R-:W-:Y:S05]  /*55a0*/  @!P1 ISETP.NE.AND P0, PT, R12, 0x1, PT ;  /* 0x000000010c00980c */ /* 0x000fea0003f05270 */
[----:B------:R-:W3:Y:S01]  /*55b0*/  @!P1 LDC R2, c[0x0][0xb0c] ;  /* 0x0002c300ff029b82 */ /* 0x000ee20000000800 */
[----:B--2---:R-:W-:Y:S02]  /*55c0*/  @!P1 SHF.R.U32.HI R0, RZ, R0, R13 ;  /* 0x00000000ff009219 */ /* 0x004fe4000001160d */
[----:B---3--:R-:W-:Y:S02]  /*55d0*/  @!P1 ISETP.NE.AND P3, PT, R2, 0x1, PT ;  /* 0x000000010200980c */ /* 0x008fe40003f65270 */
[----:B------:R-:W-:Y:S02]  /*55e0*/  @!P1 SEL R9, R10, R0, !P0 ;  /* 0x000000000a099207 */ /* 0x000fe40004000000 */
[----:B------:R-:W-:Y:S02]  /*55f0*/  ELECT P0, URZ, PT ;  /* 0x0000000000ff782f */ /* 0x000fe40003800000 */
[----:B------:R-:W-:Y:S05]  /*5600*/  @!P1 SEL R8, R11, R8, !P3 ;  /* 0x000000080b089207 */ /* 0x000fea0005800000 */
[----:B------:R-:W-:Y:S02]  /*5610*/  @!P1 IMAD.IADD R0, R9, 0x1, -R8 ;  /* 0x0000000109009824 */ /* 0x000fe400078e0a08 */
[----:B------:R-:W-:Y:S02]  /*5620*/  @!P1 IMAD.IADD R8, R8, 0x1, -R9 ;  /* 0x0000000108089824 */ /* 0x000fe400078e0a09 */
[----:B------:R-:W-:Y:S02]  /*5630*/  @!P1 IMAD R11, R0, R2, R11 ;  /* 0x00000002000b9224 */ /* 0x000fe400078e020b */
[----:B------:R-:W-:Y:S01]  /*5640*/  @!P1 IMAD R10, R8, R12, R10 ;  /* 0x0000000c080a9224 */ /* 0x000fe200078e020a */
[----:B-1----:R-:W-:Y:S06]  /*5650*/  @!P5 BRA `(.L_x_106) ;  /* 0x000000480014d947 */ /* 0x002fec0003800000 */
.L_x_232:
[----:B------:R-:W-:Y:S01]  /*5660*/  UIADD3 UR57, UPT, UPT, UR13, 0x230, URZ ;  /* 0x000002300d397890 */ /* 0x000fe2000fffe0ff */
[----:B------:R-:W-:Y:S01]  /*5670*/  PLOP3.LUT P0, PT, P2, P0, PT, 0xf2, 0x2f ;  /* 0x00000000002f781c */ /* 0x000fe20001701e72 */
[----:B------:R-:W-:Y:S01]  /*5680*/  UMOV UR22, 0x0 ;  /* 0x0000000000167882 */ /* 0x000fe20000000000 */
[----:B------:R-:W-:Y:S01]  /*5690*/  UMOV UR23, 0x10000000 ;  /* 0x1000000000177882 */ /* 0x000fe20000000000 */
[----:B------:R-:W-:Y:S01]  /*56a0*/  UPRMT UR21, UR37, 0x654, UR57 ;  /* 0x0000065425157896 */ /* 0x000fe20008000039 */
[----:B------:R-:W-:Y:S01]  /*56b0*/  UMOV UR60, UR36 ;  /* 0x00000024003c7c82 */ /* 0x000fe20008000000 */
[----:B------:R-:W-:Y:S01]  /*56c0*/  UMOV UR52, UR36 ;  /* 0x0000002400347c82 */ /* 0x000fe20008000000 */
[----:B------:R-:W-:Y:S01]  /*56d0*/  UMOV UR49, UR57 ;  /* 0x0000003900317c82 */ /* 0x000fe20008000000 */
[----:B------:R-:W-:Y:S01]  /*56e0*/  UMOV UR44, UR36 ;  /* 0x00000024002c7c82 */ /* 0x000fe20008000000 */
[----:B------:R-:W-:Y:S01]  /*56f0*/  UMOV UR41, UR57 ;  /* 0x0000003900297c82 */ /* 0x000fe20008000000 */
[----:B------:R-:W-:Y:S01]  /*5700*/  UMOV UR33, UR57 ;  /* 0x0000003900217c82 */ /* 0x000fe20008000000 */
[----:B------:R-:W-:Y:S01]  /*5710*/  UMOV UR28, UR36 ;  /* 0x00000024001c7c82 */ /* 0x000fe20008000000 */
[----:B------:R-:W-:Y:S02]  /*5720*/  UMOV UR25, UR57 ;  /* 0x0000003900197c82 */ /* 0x000fe40008000000 */
[----:B------:R-:W-:Y:S01]  /*5730*/  @!P0 IADD3 R2, P2, PT, R28, 0x580, RZ ;  /* 0x000005801c028810 */ /* 0x000fe20007f5e0ff */
[----:B------:R-:W-:Y:S01]  /*5740*/  @!P0 IMAD R140, R140, 0x70, RZ ;  /* 0x000000708c8c8824 */ /* 0x000fe200078e02ff */
[----:B------:R-:W-:Y:S01]  /*5750*/  VOTEU.ALL UP3, P0 ;  /* 0x0000000000ff7886 */ /* 0x000fe20000060000 */
[----:B------:R-:W-:Y:S01]  /*5760*/  @!P0 IMAD.SHL.U32 R141, R141, 0x40, RZ ;  /* 0x000000408d8d8824 */ /* 0x000fe200078e00ff */
[----:B------:R-:W-:Y:S01]  /*5770*/  @!P0 R2UR UR9, R2 ;  /* 0x00000000020982ca */ /* 0x000fe200000e0000 */
[----:B-1----:R-:W-:Y:S01]  /*5780*/  @!P0 IMAD.X R0, RZ, RZ, R29, P2 ;  /* 0x000000ffff008224 */ /* 0x002fe200010e061d */
[----:B------:R-:W-:Y:S01]  /*5790*/  VOTEU.ALL UP4, P0 ;  /* 0x0000000000ff7886 */ /* 0x000fe20000080000 */
[----:B------:R-:W-:Y:S01]  /*57a0*/  @!P0 R2UR UR58, R140 ;  /* 0x000000008c3a82ca */ /* 0x000fe200000e0000 */
[----:B------:R-:W-:Y:S01]  /*57b0*/  VOTEU.ALL UP2, P0 ;  /* 0x0000000000ff7886 */ /* 0x000fe20000040000 */
[----:B------:R-:W-:Y:S01]  /*57c0*/  @!P0 R2UR UR59, R141 ;  /* 0x000000008d3b82ca */ /* 0x000fe200000e0000 */
[----:B------:R-:W-:Y:S01]  /*57d0*/  VOTEU.ALL UP1, P0 ;  /* 0x0000000000ff7886 */ /* 0x000fe20000020000 */
[----:B------:R-:W-:Y:S01]  /*57e0*/  @!P0 R2UR UR8, R0 ;  /* 0x00000000000882ca */ /* 0x000fe200000e0000 */
[----:B------:R-:W-:Y:S01]  /*57f0*/  @!UP4 UIMAD UR5, UR6, 0x3800, UR4 ;  /* 0x000038000605c8a4 */ /* 0x000fe2000f8e0204 */
[----:B------:R-:W-:Y:S01]  /*5800*/  IMAD.IADD R140, R10, 0x1, R138 ;  /* 0x000000010a8c7824 */ /* 0x000fe200078e028a */
[----:B------:R-:W-:Y:S01]  /*5810*/  UMOV UR20, UR36 ;  /* 0x0000002400147c82 */ /* 0x000fe20008000000 */
[----:B------:R-:W-:Y:S01]  /*5820*/  UMOV UR17, UR57 ;  /* 0x0000003900117c82 */ /* 0x000fe20008000000 */
[----:B------:R-:W-:Y:S01]  /*5830*/  @!UP4 UIADD3 UR56, UPT, UPT, UR5, 0x400, URZ ;  /* 0x000004000538c890 */ /* 0x000fe2000fffe0ff */
[----:B------:R-:W-:Y:S01]  /*5840*/  IMAD.U32 R8, RZ, RZ, UR9 ;  /* 0x00000009ff087e24 */ /* 0x000fe2000f8e00ff */
[----:B------:R-:W-:Y:S01]  /*5850*/  @!UP4 UIADD3 UR48, UPT, UPT, UR5, 0xc00, URZ ;  /* 0x00000c000530c890 */ /* 0x000fe2000fffe0ff */
[----:B------:R-:W-:Y:S01]  /*5860*/  IMAD.IADD R141, R11, 0x1, R139 ;  /* 0x000000010b8d7824 */ /* 0x000fe200078e028b */
[----:B------:R-:W-:Y:S02]  /*5870*/  @!UP4 UIADD3 UR50, UPT, UPT, UR58, 0x10, URZ ;  /* 0x000000103a32c890 */ /* 0x000fe4000fffe0ff */
[----:B------:R-:W-:Y:S01]  /*5880*/  @!P0 R2UR UR30, R8 ;  /* 0x00000000081e82ca */ /* 0x000fe200000e0000 */
[----:B------:R-:W-:Y:S01]  /*5890*/  UMOV UR51, UR59 ;  /* 0x0000003b00337c82 */ /* 0x000fe20008000000 */
[----:B------:R-:W-:Y:S01]  /*58a0*/  IMAD.U32 R9, RZ, RZ, UR8 ;  /* 0x00000008ff097e24 */ /* 0x000fe2000f8e00ff */
[----:B------:R-:W-:Y:S02]  /*58b0*/  @!UP4 UIADD3 UR42, UPT, UPT, UR58, 0x20, URZ ;  /* 0x000000203a2ac890 */ /* 0x000fe4000fffe0ff */
[----:B------:R-:W-:Y:S02]  /*58c0*/  @!UP4 UIADD3 UR40, UPT, UPT, UR5, 0x1400, URZ ;  /* 0x000014000528c890 */ /* 0x000fe4000fffe0ff */
[----:B------:R-:W-:Y:S01]  /*58d0*/  @!P0 R2UR UR31, R9 ;  /* 0x00000000091f82ca */ /* 0x000fe200000e0000 */
[----:B------:R-:W-:Y:S01]  /*58e0*/  UMOV UR43, UR59 ;  /* 0x0000003b002b7c82 */ /* 0x000fe20008000000 */
[----:B------:R-:W-:Y:S02]  /*58f0*/  @!UP4 UIADD3 UR34, UPT, UPT, UR58, 0x30, URZ ;  /* 0x000000303a22c890 */ /* 0x000fe4000fffe0ff */
[----:B------:R-:W-:Y:S01]  /*5900*/  @!UP4 UIADD3 UR32, UPT, UPT, UR5, 0x1c00, URZ ;  /* 0x00001c000520c890 */ /* 0x000fe2000fffe0ff */
[----:B------:R-:W-:Y:S01]  /*5910*/  UMOV UR35, UR59 ;  /* 0x0000003b00237c82 */ /* 0x000fe20008000000 */
[----:B------:R-:W-:Y:S02]  /*5920*/  @!UP4 UIADD3 UR26, UPT, UPT, UR58, 0x40, URZ ;  /* 0x000000403a1ac890 */ /* 0x000fe4000fffe0ff */
[----:B------:R-:W-:Y:S01]  /*5930*/  @!UP4 UIADD3 UR24, UPT, UPT, UR5, 0x2400, URZ ;  /* 0x000024000518c890 */ /* 0x000fe2000fffe0ff */
[----:B------:R-:W-:Y:S01]  /*5940*/  UMOV UR27, UR59 ;  /* 0x0000003b001b7c82 */ /* 0x000fe20008000000 */
[----:B------:R-:W-:Y:S03]  /*5950*/  @!UP4 UIADD3 UR18, UPT, UPT, UR58, 0x50, URZ ;  /* 0x000000503a12c890 */ /* 0x000fe6000fffe0ff */
[----:B------:R-:W-:Y:S01]  /*5960*/  @!UP3 UTMALDG.3D [UR56], [UR30], desc[UR22] ;  /* 0x000016381e00b5b4 */ /* 0x000fe20008011000 */
[----:B------:R-:W-:Y:S01]  /*5970*/  VOTEU.ALL UP3, P0 ;  /* 0x0000000000ff7886 */ /* 0x000fe20000060000 */
[----:B------:R-:W-:Y:S01]  /*5980*/  @!UP4 UIADD3 UR16, UPT, UPT, UR5, 0x2c00, URZ ;  /* 0x00002c000510c890 */ /* 0x000fe2000fffe0ff */
[----:B------:R-:W-:Y:S01]  /*5990*/  UMOV UR19, UR59 ;  /* 0x0000003b00137c82 */ /* 0x000fe20008000000 */
[----:B------:R-:W-:Y:S02]  /*59a0*/  @!UP4 UIADD3 UR10, UPT, UPT, UR58, 0x60, URZ ;  /* 0x000000603a0ac890 */ /* 0x000fe4000fffe0ff */
[----:B------:R-:W-:Y:S01]  /*59b0*/  @!UP4 UIADD3 UR8, UPT, UPT, UR5, 0x3400, URZ ;  /* 0x000034000508c890 */ /* 0x000fe2000fffe0ff */
[----:B------:R-:W-:Y:S01]  /*59c0*/  @!UP2 UTMALDG.3D [UR48], [UR30], desc[UR22] ;  /* 0x000016301e00a5b4 */ /* 0x000fe20008011000 */
[----:B------:R-:W-:Y:S01]  /*59d0*/  VOTEU.ALL UP2, P0 ;  /* 0x0000000000ff7886 */ /* 0x000fe20000040000 */
[----:B------:R-:W-:Y:S01]  /*59e0*/  UMOV UR12, UR36 ;  /* 0x00000024000c7c82 */ /* 0x000fe20008000000 */
[----:B------:R-:W-:Y:S01]  /*59f0*/  UMOV UR9, UR57 ;  /* 0x0000003900097c82 */ /* 0x000fe20008000000 */
[----:B------:R-:W-:Y:S01]  /*5a00*/  UMOV UR11, UR59 ;  /* 0x0000003b000b7c82 */ /* 0x000fe20008000000 */
[----:B------:R-:W-:Y:S01]  /*5a10*/  @!UP1 UTMALDG.3D [UR40], [UR30], desc[UR22] ;  /* 0x000016281e0095b4 */ /* 0x000fe20008011000 */
[----:B------:R-:W-:Y:S01]  /*5a20*/  VOTEU.ALL UP1, P0 ;  /* 0x0000000000ff7886 */ /* 0x000fe20000020000 */
[----:B------:R1:W-:Y:S01]  /*5a30*/  @!UP3 UTMALDG.3D [UR32], [UR30], desc[UR22] ;  /* 0x000016201e00b5b4 */ /* 0x0003e20008011000 */
[----:B------:R2:W-:Y:S01]  /*5a40*/  @!UP2 UTMALDG.3D [UR24], [UR30], desc[UR22] ;  /* 0x000016181e00a5b4 */ /* 0x0005e20008011000 */
[----:B------:R-:W-:Y:S02]  /*5a50*/  VOTEU.ALL UP2, P0 ;  /* 0x0000000000ff7886 */ /* 0x000fe40000040000 */
[----:B------:R2:W-:Y:S03]  /*5a60*/  @!UP1 UTMALDG.3D [UR16], [UR30], desc[UR22] ;  /* 0x000016101e0095b4 */ /* 0x0005e60008011000 */
[----:B------:R2:W-:Y:S01]  /*5a70*/  @!UP2 UTMALDG.3D [UR8], [UR30], desc[UR22] ;  /* 0x000016081e00a5b4 */ /* 0x0005e20008011000 */
[----:B------:R2:W-:Y:S01]  /*5a80*/  @!P0 SYNCS.ARRIVE.TRANS64.RED.A0TR RZ, [UR13+0x230], R23 ;  /* 0x00023017ffff89a7 */ /* 0x0005e2000830040d */
[C---:B------:R-:W-:Y:S04]  /*5a90*/  ISETP.NE.AND P0, PT, R26.reuse, 0x2, PT ;  /* 0x000000021a00780c */ /* 0x040fe80003f05270 */
[----:B------:R-:W-:Y:S02]  /*5aa0*/  SEL R0, RZ, 0x1, P0 ;  /* 0x00000001ff007807 */ /* 0x000fe40000000000 */
[----:B------:R-:W-:Y:S02]  /*5ab0*/  SEL R26, R26, RZ, P0 ;  /* 0x000000ff1a1a7207 */ /* 0x000fe40000000000 */
[----:B------:R-:W-:Y:S02]  /*5ac0*/  LOP3.LUT R25, R25, R0, RZ, 0x3c, !PT ;  /* 0x0000000019197212 */ /* 0x000fe400078e3cff */
[----:B-1----:R-:W-:Y:S01]  /*5ad0*/  @P4 R2UR UR36, R24 ;  /* 0x00000000182442ca */ /* 0x002fe200000e0000 */
[----:B------:R-:W-:Y:S01]  /*5ae0*/  SYNCS.ARRIVE.TRANS64.RED.A1T0 RZ, [UR21], RZ ;  /* 0x000000ffffff79a7 */ /* 0x000fe20008100415 */
[----:B------:R-:W-:Y:S04]  /*5af0*/  UIADD3 UR21, UPT, UPT, UR6, 0x1, URZ ;  /* 0x0000000106157890 */ /* 0x000fe8000fffe0ff */
[----:B------:R-:W-:Y:S04]  /*5b00*/  UISETP.NE.AND UP1, UPT, UR21, 0x2, UPT ;  /* 0x000000021500788c */ /* 0x000fe8000bf25270 */
[----:B------:R-:W-:Y:S02]  /*5b10*/  USEL UR13, URZ, 0x1, UP1 ;  /* 0x00000001ff0d7887 */ /* 0x000fe40008800000 */
[----:B------:R-:W-:Y:S02]  /*5b20*/  USEL UR6, UR21, URZ, UP1 ;  /* 0x000000ff15067287 */ /* 0x000fe40008800000 */
[----:B------:R-:W-:Y:S02]  /*5b30*/  UPLOP3.LUT UP1, UPT, UPT, UPT, UPT, 0x80, 0x8 ;  /* 0x000000000008789c */ /* 0x000fe40003f2f070 */
[----:B------:R-:W-:Y:S01]  /*5b40*/  LOP3.LUT R27, R27, UR13, RZ, 0x3c, !PT ;  /* 0x0000000d1b1b7c12 */ /* 0x000fe2000f8e3cff */
[----:B--2---:R-:W-:Y:S08]  /*5b50*/  @P4 BRA `(.L_x_107) ;  /* 0xfffffff000f84947 */ /* 0x004ff0000383ffff */
[----:B------:R-:W-:Y:S01]  /*5b60*/  UIADD3 UR5, UPT, UPT, UR4, 0x240, URZ ;  /* 0x0000024004057890 */ /* 0x000fe2000fffe0ff */
[----:B------:R-:W-:-:S03]  /*5b70*/  SHF.L.U32 R2, R27, 0x1f, RZ ;  /* 0x0000001f1b027819 */ /* 0x000fc600000006ff */
[----:B------:R-:W-:-:S09]  /*5b80*/  ULEA UR4, UR6, UR5, 0x3 ;  /* 0x0000000506047291 */ /* 0x000fd2000f8e18ff */
[----:B------:R-:W1:Y:S02]  /*5b90*/  SYNCS.PHASECHK.TRANS64.TRYWAIT P0, [UR4], R2 ;  /* 0x00000002ff0075a7 */ /* 0x000e640008001104 */
[----:B-1----:R-:W-:Y:S05]  /*5ba0*/  @!P0 BRA `(.L_x_108) ;  /* 0x0000004000d88947 */ /* 0x002fea0003800000 */
.L_x_234:
[----:B------:R-:W-:-:S04]  /*5bb0*/  UIADD3 UR6, UPT, UPT, UR6, 0x1, URZ ;  /* 0x0000000106067890 */ /* 0x000fc8000fffe0ff */
[----:B------:R-:W-:-:S04]  /*5bc0*/  UISETP.NE.AND UP0, UPT, UR6, 0x2, UPT ;  /* 0x000000020600788c */ /* 0x000fc8000bf05270 */
[----:B------:R-:W-:Y:S02]  /*5bd0*/  USEL UR4, URZ, 0x1, UP0 ;  /* 0x00000001ff047887 */ /* 0x000fe40008000000 */
[----:B------:R-:W-:-:S04]  /*5be0*/  USEL UR6, UR6, URZ, UP0 ;  /* 0x000000ff06067287 */ /* 0x000fc80008000000 */
[----:B------:R-:W-:Y:S01]  /*5bf0*/  ULEA UR6, UR6, UR5, 0x3 ;  /* 0x0000000506067291 */ /* 0x000fe2000f8e18ff */
[----:B-1----:R-:W-:-:S04]  /*5c00*/  LOP3.LUT R2, R27, UR4, RZ, 0x3c, !PT ;  /* 0x000000041b027c12 */ /* 0x002fc8000f8e3cff */
[----:B------:R-:W-:Y:S01]  /*5c10*/  SHF.L.U32 R2, R2, 0x1f, RZ ;  /* 0x0000001f02027819 */ /* 0x000fe200000006ff */
[----:B------:R-:W-:-:S07]  /*5c20*/  IMAD.U32 R0, RZ, RZ, UR6 ;  /* 0x00000006ff007e24 */ /* 0x000fce000f8e00ff */
.L_x_109:
[----:B-1----:R1:W2:Y:S02]  /*5c30*/  SYNCS.PHASECHK.TRANS64.TRYWAIT P0, [R0+URZ], R2 ;  /* 0x00000002000075a7 */ /* 0x0022a400080011ff */
[----:B--2---:R-:W-:Y:S05]  /*5c40*/  @!P0 NANOSLEEP.SYNCS 0x989680 ;  /* 0x009896800000895d */ /* 0x004fea0003900000 */
[----:B------:R-:W2:Y:S02]  /*5c50*/  @!P0 SYNCS.PHASECHK.TRANS64 P0, [R0+URZ], R2 ;  /* 0x00000002000085a7 */ /* 0x000ea400080010ff */
[----:B--2---:R-:W-:Y:S05]  /*5c60*/  @P0 EXIT ;  /* 0x000000000000094d */ /* 0x004fea0003800000 */
[----:B------:R-:W-:Y:S05]  /*5c70*/  BRA `(.L_x_109) ;  /* 0xfffffffc00ec7947 */ /* 0x000fea000383ffff */
.L_x_99:
[----:B------:R-:W-:-:S06]  /*5c80*/  UISETP.GE.AND UP1, UPT, UR8, 0x4, UPT ;  /* 0x000000040800788c */ /* 0x000fcc000bf26270 */
[----:B------:R-:W-:-:S13]  /*5c90*/  PLOP3.LUT P0, PT, PT, PT, UP1, 0x80, 0x8 ;  /* 0x000000000008781c */ /* 0x000fda0003f0f018 */
[----:B------:R-:W-:Y:S05]  /*5ca0*/  @!P0 EXIT ;  /* 0x000000000000894d */ /* 0x000fea0003800000 */
[----:B------:R-:W-:Y:S01]  /*5cb0*/  BAR.SYNC.DEFER_BLOCKING 0x6, 0xa0 ;  /* 0x0182800000007b1d */ /* 0x000fe20000010000 */
[C---:B------:R-:W-:Y:S01]  /*5cc0*/  IMAD.SHL.U32 R3, R153.reuse, 0x10, RZ ;  /* 0x0000001099037824 */ /* 0x040fe200078e00ff */
[----:B------:R-:W-:Y:S01]  /*5cd0*/  SHF.R.U32.HI R4, RZ, 0x1, R153 ;  /* 0x00000001ff047819 */ /* 0x000fe20000011699 */
[C---:B------:R-:W-:Y:S01]  /*5ce0*/  IMAD.SHL.U32 R2, R153.reuse, 0x8, RZ ;  /* 0x0000000899027824 */ /* 0x040fe200078e00ff */
[----:B------:R-:W-:Y:S01]  /*5cf0*/  CS2R R150, SRZ ;  /* 0x0000000000967805 */ /* 0x000fe2000001ff00 */
[----:B------:R-:W-:Y:S01]  /*5d00*/  IMAD.U32 R16, R153, 0x10000, RZ ;  /* 0x0001000099107824 */ /* 0x000fe200078e00ff */
[----:B------:R-:W-:Y:S02]  /*5d10*/  UMOV UR40, 0x400 ;  /* 0x0000040000287882 */ /* 0x000fe40000000000 */
[----:B------:R-:W1:Y:S01]  /*5d20*/  LDC R145, c[0x0][0x370] ;  /* 0x0000dc00ff917b82 */ /* 0x000e620000000800 */
[----:B------:R-:W-:Y:S01]  /*5d30*/  ULEA UR40, UR37, UR40, 0x18 ;  /* 0x0000002825287291 */ /* 0x000fe2000f8ec0ff */
[----:B------:R-:W-:Y:S01]  /*5d40*/  LOP3.LUT R5, R3, 0x40, RZ, 0xc0, !PT ;  /* 0x0000004003057812 */ /* 0x000fe200078ec0ff */
[----:B------:R-:W-:Y:S01]  /*5d50*/  IMAD.SHL.U32 R146, R153, 0x2, RZ ;  /* 0x0000000299927824 */ /* 0x000fe200078e00ff */
[----:B------:R-:W-:Y:S01]  /*5d60*/  LOP3.LUT R2, R2, 0x300, RZ, 0xc0, !PT ;  /* 0x0000030002027812 */ /* 0x000fe200078ec0ff */
[----:B------:R-:W-:Y:S01]  /*5d70*/  IMAD.MOV.U32 R152, RZ, RZ, 0x1 ;  /* 0x00000001ff987424 */ /* 0x000fe200078e00ff */
[----:B------:R-:W-:Y:S01]  /*5d80*/  LOP3.LUT R4, R5, 0x8, R4, 0xf8, !PT ;  /* 0x0000000805047812 */ /* 0x000fe200078ef804 */
[----:B------:R-:W-:Y:S01]  /*5d90*/  IMAD.MOV.U32 R81, RZ, RZ, RZ ;  /* 0x000000ffff517224 */ /* 0x000fe200078e00ff */
[----:B------:R-:W2:Y:S01]  /*5da0*/  LDC R78, c[0x0][0xb0c] ;  /* 0x0002c300ff4e7b82 */ /* 0x000ea20000000800 */
[--C-:B------:R-:W-:Y:S01]  /*5db0*/  LOP3.LUT R2, R2, 0x30, R3.reuse, 0xf8, !PT ;  /* 0x0000003002027812 */ /* 0x100fe200078ef803 */
[----:B------:R-:W-:Y:S01]  /*5dc0*/  IMAD.MOV.U32 R155, RZ, RZ, RZ ;  /* 0x000000ffff9b7224 */ /* 0x000fe200078e00ff */
[----:B------:R-:W-:Y:S01]  /*5dd0*/  LOP3.LUT R16, R16, 0x600000, RZ, 0xc0, !PT ;  /* 0x0060000010107812 */ /* 0x000fe200078ec0ff */
[----:B------:R-:W-:Y:S01]  /*5de0*/  IMAD.MOV.U32 R149, RZ, RZ, RZ ;  /* 0x000000ffff957224 */ /* 0x000fe200078e00ff */
[----:B------:R-:W-:Y:S01]  /*5df0*/  LOP3.LUT R146, R4, 0x8, R146, 0x78, !PT ;  /* 0x0000000804927812 */ /* 0x000fe200078e7892 */
[----:B------:R-:W4:Y:S01]  /*5e00*/  LDCU.64 UR48, c[0x0][0x348] ;  /* 0x00006900ff3077ac */ /* 0x000f220008000a00 */
[----:B------:R-:W-:Y:S01]  /*5e10*/  LOP3.LUT R2, R2, 0x80, R3, 0xf8, !PT ;  /* 0x0000008002027812 */ /* 0x000fe200078ef803 */
[----:B------:R-:W1:Y:S01]  /*5e20*/  LDC R143, c[0x0][0xb20] ;  /* 0x0002c800ff8f7b82 */ /* 0x000e620000000800 */
[----:B------:R-:W3:Y:S01]  /*5e30*/  LDS R0, [UR40+0x310] ;  /* 0x00031028ff007984 */ /* 0x000ee20008000800 */
[----:B------:R-:W-:Y:S01]  /*5e40*/  LOP3.LUT R153, R153, 0x60, RZ, 0xc0, !PT ;  /* 0x0000006099997812 */ /* 0x000fe200078ec0ff */
[----:B------:R-:W1:Y:S01]  /*5e50*/  LDCU.64 UR38, c[0x0][0x888] ;  /* 0x00011100ff2677ac */ /* 0x000e620008000a00 */
[----:B------:R-:W-:Y:S01]  /*5e60*/  LOP3.LUT R146, R2, R146, RZ, 0xfc, !PT ;  /* 0x0000009202927212 */ /* 0x000fe200078efcff */
[----:B------:R-:W-:-:S03]  /*5e70*/  UIADD3 UR43, UPT, UPT, UR40, 0x400, URZ ;  /* 0x00000400282b7890 */ /* 0x000fc6000fffe0ff */
[----:B------:R-:W1:Y:S01]  /*5e80*/  LDC R77, c[0x0][0xb30] ;  /* 0x0002cc00ff4d7b82 */ /* 0x000e620000000800 */
[----:B------:R-:W-:Y:S01]  /*5e90*/  UMOV UR42, URZ ;  /* 0x000000ff002a7c82 */ /* 0x000fe20008000000 */
[----:B------:R-:W-:-:S06]  /*5ea0*/  UMOV UR41, URZ ;  /* 0x000000ff00297c82 */ /* 0x000fcc0008000000 */
[----:B------:R-:W1:Y:S08]  /*5eb0*/  LDC.64 R136, c[0x0][0xb10] ;  /* 0x0002c400ff887b82 */ /* 0x000e700000000a00 */
[----:B------:R-:W1:Y:S08]  /*5ec0*/  LDC.64 R74, c[0x0][0xb18] ;  /* 0x0002c600ff4a7b82 */ /* 0x000e700000000a00 */
[----:B------:R-:W1:Y:S08]  /*5ed0*/  LDC.64 R132, c[0x0][0x888] ;  /* 0x00022200ff847b82 */ /* 0x000e700000000a00 */
[----:B------:R-:W1:Y:S01]  /*5ee0*/  LDC.64 R72, c[0x0][0xb28] ;  /* 0x0002ca00ff487b82 */ /* 0x000e620000000a00 */
[----:B---3--:R-:W-:-:S07]  /*5ef0*/  IMAD.IADD R16, R0, 0x1, R16 ;  /* 0x0000000100107824 */ /* 0x008fce00078e0210 */
[----:B------:R-:W3:Y:S08]  /*5f00*/  LDC.64 R134, c[0x0][0x890] ;  /* 0x00022400ff867b82 */ /* 0x000ef00000000a00 */
[----:B------:R-:W1:Y:S08]  /*5f10*/  LDC.64 R130, c[0x0][0x8b0] ;  /* 0x00022c00ff827b82 */ /* 0x000e700000000a00 */
[----:B------:R-:W1:Y:S08]  /*5f20*/  LDC.64 R128, c[0x0][0x8a8] ;  /* 0x00022a00ff807b82 */ /* 0x000e700000000a00 */
[----:B--2-4-:R-:W1:Y:S02]  /*5f30*/  LDC R144, c[0x0][0x374] ;  /* 0x0000dd00ff907b82 */ /* 0x014e640000000800 */
.L_x_135:
[C---:B------:R-:W-:Y:S02]  /*5f40*/  LEA R0, R155.reuse, UR40, 0x3 ;  /* 0x000000289b007c11 */ /* 0x040fe4000f8e18ff */
[----:B------:R-:W-:Y:S02]  /*5f50*/  SHF.L.U32 R2, R150, 0x1f, RZ ;  /* 0x0000001f96027819 */ /* 0x000fe400000006ff */
[----:B------:R-:W-:Y:S02]  /*5f60*/  LEA R20, R155, UR40, 0x4 ;  /* 0x000000289b147c11 */ /* 0x000fe4000f8e20ff */
[----:B------:R-:W2:Y:S02]  /*5f70*/  SYNCS.PHASECHK.TRANS64.TRYWAIT P0, [R0+URZ+0x260], R2 ;  /* 0x00026002000075a7 */ /* 0x000ea400080011ff */
[----:B--2---:R-:W-:Y:S05]  /*5f80*/  @!P0 BRA `(.L_x_110) ;  /* 0x0000003c00f88947 */ /* 0x004fea0003800000 */
.L_x_235:
[----:B------:R-:W4:Y:S01]  /*5f90*/  LDC.64 R10, c[0x0][0xb10] ;  /* 0x0002c400ff0a7b82 */ /* 0x000f220000000a00 */
[----:B------:R-:W3:Y:S01]  /*5fa0*/  LDS.128 R20, [R20+0x2f0] ;  /* 0x0002f00014147984 */ /* 0x000ee20000000c00 */
[----:B-1----:R-:W-:Y:S01]  /*5fb0*/  ISETP.NE.AND P1, PT, R77, 0x1, PT ;  /* 0x000000014d00780c */ /* 0x002fe20003f25270 */
[----:B--2---:R-:W-:Y:S01]  /*5fc0*/  VIADD R0, R0, 0x270 ;  /* 0x0000027000007836 */ /* 0x004fe20000000000 */
[----:B------:R-:W-:Y:S04]  /*5fd0*/  ISETP.GE.AND P0, PT, R76, 0x1, PT ;  /* 0x000000014c00780c */ /* 0x000fe80003f06270 */
[----:B------:R-:W1:Y:S01]  /*5fe0*/  LDC.64 R8, c[0x0][0xb18] ;  /* 0x0002c600ff087b82 */ /* 0x000e620000000a00 */
[----:B------:R-:W-:Y:S01]  /*5ff0*/  PRMT R0, RZ, 0x654, R0 ;  /* 0x00000654ff007816 */ /* 0x000fe20000000000 */
[----:B------:R-:W-:Y:S01]  /*6000*/  @!PT LDS RZ, [RZ] ;  /* 0x00000000fffff984 */ /* 0x000fe20000000800 */
[----:B------:R-:W-:Y:S01]  /*6010*/  @!PT LDS RZ, [RZ] ;  /* 0x00000000fffff984 */ /* 0x000fe20000000800 */
[----:B------:R-:W-:Y:S01]  /*6020*/  @!PT LDS RZ, [RZ] ;  /* 0x00000000fffff984 */ /* 0x000fe20000000800 */
[----:B------:R-:W-:Y:S01]  /*6030*/  @!PT LDS RZ, [RZ] ;  /* 0x00000000fffff984 */ /* 0x000fe20000000800 */
[----:B------:R2:W-:Y:S06]  /*6040*/  MEMBAR.ALL.CTA ;  /* 0x0000000000007992 */ /* 0x0005ec0000008000 */
[----:B--2---:R-:W2:Y:S01]  /*6050*/  FENCE.VIEW.ASYNC.S ;  /* 0x00000000000073c6 */ /* 0x004ea20000000000 */
[----:B------:R-:W1:Y:S08]  /*6060*/  @!P1 LDC R12, c[0x0][0xb20] ;  /* 0x0002c800ff0c9b82 */ /* 0x000e700000000800 */
[----:B------:R-:W1:Y:S01]  /*6070*/  @!P1 LDC R7, c[0x0][0xb0c] ;  /* 0x0002c300ff079b82 */ /* 0x000e620000000800 */
[----:B--2---:R2:W-:Y:S01]  /*6080*/  SYNCS.ARRIVE.TRANS64.RED.A1T0 RZ, [R0+URZ], RZ ;  /* 0x000000ff00ff79a7 */ /* 0x0045e200081004ff */
[----:B---3--:R-:W-:Y:S04]  /*6090*/  LOP3.LUT P4, RZ, R22, 0x1, RZ, 0xc0, !PT ;  /* 0x0000000116ff7812 */ /* 0x008fe8000788c0ff */
[----:B------:R-:W-:Y:S09]  /*60a0*/  P2R R154, PR, RZ, 0x10 ;  /* 0x00000010ff9a7803 */ /* 0x000ff20000000000 */
[----:B------:R-:W-:Y:S02]  /*60b0*/  @P4 MOV R80, R20 ;  /* 0x0000001400504202 */ /* 0x000fe40000000f00 */
[----:B------:R-:W-:Y:S01]  /*60c0*/  @P4 LOP3.LUT R79, R21, 0xffff, RZ, 0xc0, !PT ;  /* 0x0000ffff154f4812 */ /* 0x000fe200078ec0ff */
[----:B--2-4-:R-:W-:Y:S06]  /*60d0*/  @!P0 BRA `(.L_x_111) ;  /* 0x0000000000a48947 */ /* 0x014fec0003800000 */
[----:B------:R-:W-:Y:S01]  /*60e0*/  IMAD.HI.U32 R0, R144, R75, RZ ;  /* 0x0000004b90007227 */ /* 0x000fe200078e00ff */
[----:B------:R-:W-:Y:S02]  /*60f0*/  ISETP.NE.AND P0, PT, R74, 0x1, PT ;  /* 0x000000014a00780c */ /* 0x000fe40003f05270 */
[----:B------:R-:W-:Y:S01]  /*6100*/  ISETP.NE.AND P2, PT, R76, 0x1, PT ;  /* 0x000000014c00780c */ /* 0x000fe20003f45270 */
[----:B------:R-:W-:Y:S01]  /*6110*/  IMAD.HI.U32 R4, R145, R136, RZ ;  /* 0x0000008891047227 */ /* 0x000fe200078e00ff */
[----:B------:R-:W-:Y:S02]  /*6120*/  SHF.R.U32.HI R0, RZ, R143, R0 ;  /* 0x0000008fff007219 */ /* 0x000fe40000011600 */
[----:B------:R-:W-:Y:S01]  /*6130*/  ISETP.NE.AND P3, PT, R78, 0x1, PT ;  /* 0x000000014e00780c */ /* 0x000fe20003f65270 */
[----:B------:R-:W-:Y:S01]  /*6140*/  IMAD.HI.U32 R6, R79, R75, RZ ;  /* 0x0000004b4f067227 */ /* 0x000fe200078e00ff */
[-C--:B------:R-:W-:Y:S02]  /*6150*/  SHF.R.U32.HI R4, RZ, R137.reuse, R4 ;  /* 0x00000089ff047219 */ /* 0x080fe40000011604 */
[----:B------:R-:W-:Y:S01]  /*6160*/  SEL R0, R144, R0, !P0 ;  /* 0x0000000090007207 */ /* 0x000fe20004000000 */
[----:B------:R-:W-:Y:S01]  /*6170*/  IMAD.HI.U32 R5, R80, R136, RZ ;  /* 0x0000008850057227 */ /* 0x000fe200078e00ff */
[----:B------:R-:W-:Y:S03]  /*6180*/  SEL R4, R145, R4, !P3 ;  /* 0x0000000491047207 */ /* 0x000fe60005800000 */
[-C--:B------:R-:W-:Y:S01]  /*6190*/  IMAD.HI.U32 R3, R0, R72.reuse, RZ ;  /* 0x0000004800037227 */ /* 0x080fe200078e00ff */
[----:B------:R-:W-:Y:S03]  /*61a0*/  SHF.R.U32.HI R5, RZ, R137, R5 ;  /* 0x00000089ff057219 */ /* 0x000fe60000011605 */
[----:B------:R-:W-:Y:S01]  /*61b0*/  IMAD.HI.U32 R2, R4, R72, RZ ;  /* 0x0000004804027227 */ /* 0x000fe200078e00ff */
[----:B------:R-:W-:Y:S02]  /*61c0*/  @P2 SHF.R.U32.HI R0, RZ, R73, R3 ;  /* 0x00000049ff002219 */ /* 0x000fe40000011603 */
[----:B------:R-:W-:Y:S02]  /*61d0*/  SHF.R.U32.HI R3, RZ, R143, R6 ;  /* 0x0000008fff037219 */ /* 0x000fe40000011606 */
[----:B------:R-:W-:Y:S01]  /*61e0*/  @P2 SHF.R.U32.HI R4, RZ, R73, R2 ;  /* 0x00000049ff042219 */ /* 0x000fe20000011602 */
[----:B------:R-:W-:Y:S01]  /*61f0*/  IMAD R0, R76, R0, RZ ;  /* 0x000000004c007224 */ /* 0x000fe200078e02ff */
[----:B------:R-:W-:Y:S02]  /*6200*/  SEL R3, R79, R3, !P0 ;  /* 0x000000034f037207 */ /* 0x000fe40004000000 */
[----:B------:R-:W-:Y:S01]  /*6210*/  SEL R2, R80, R5, !P3 ;  /* 0x0000000550027207 */ /* 0x000fe20005800000 */
[----:B------:R-:W-:Y:S01]  /*6220*/  IMAD R5, R76, R4, RZ ;  /* 0x000000044c057224 */ /* 0x000fe200078e02ff */
[C---:B------:R-:W-:Y:S01]  /*6230*/  ISETP.GE.AND P0, PT, R3.reuse, R0, PT ;  /* 0x000000000300720c */ /* 0x040fe20003f06270 */
[C---:B------:R-:W-:Y:S03]  /*6240*/  IMAD.HI.U32 R0, R3.reuse, R72, RZ ;  /* 0x0000004803007227 */ /* 0x040fe600078e00ff */
[C---:B------:R-:W-:Y:S02]  /*6250*/  ISETP.GE.OR P0, PT, R2.reuse, R5, P0 ;  /* 0x000000050200720c */ /* 0x040fe40000706670 */
[----:B------:R-:W-:Y:S04]  /*6260*/  SHF.R.U32.HI R0, RZ, R73, R0 ;  /* 0x00000049ff007219 */ /* 0x000fe80000011600 */
[C---:B------:R-:W-:Y:S05]  /*6270*/  SEL R6, R3.reuse, R0, !P2 ;  /* 0x0000000003067207 */ /* 0x040fea0005000000 */
        /* <DEDUP_REMOVED lines=14> */
[----:B------:R-:W-:Y:S07]  /*6360*/  IMAD R79, R3, R74, R79 ;  /* 0x0000004a034f7224 */ /* 0x000fee00078e024f */
.L_x_111:
[----:B------:R-:W-:Y:S01]  /*6370*/  @!P1 IMAD.HI.U32 R0, R80, R10, RZ ;  /* 0x0000000a50009227 */ /* 0x000fe200078e00ff */
[----:B-1----:R-:W-:Y:S01]  /*6380*/  @!P1 ISETP.NE.AND P0, PT, R8, 0x1, PT ;  /* 0x000000010800980c */ /* 0x002fe20003f05270 */
[----:B------:R-:W-:Y:S01]  /*6390*/  ULOP3.LUT UP0, URZ, UR43, 0x90, URZ, 0xc0, !UPT ;  /* 0x000000902bff7892 */ /* 0x000fe2000f80c0ff */
[----:B------:R-:W-:Y:S01]  /*63a0*/  @!P1 ISETP.NE.AND P2, PT, R7, 0x1, PT ;  /* 0x000000010700980c */ /* 0x000fe20003f45270 */
[----:B------:R-:W-:Y:S01]  /*63b0*/  @!P1 IMAD.HI.U32 R2, R79, R9, RZ ;  /* 0x000000094f029227 */ /* 0x000fe200078e00ff */
[----:B------:R-:W-:Y:S02]  /*63c0*/  @!P1 SHF.R.U32.HI R0, RZ, R11, R0 ;  /* 0x0000000bff009219 */ /* 0x000fe40000011600 */
[----:B------:R-:W-:Y:S01]  /*63d0*/  @P4 SHF.R.U32.HI R148, RZ, 0x10, R21 ;  /* 0x00000010ff944819 */ /* 0x000fe20000011615 */
[----:B------:R-:W-:Y:S01]  /*63e0*/  VIADD R155, R155, 0x1 ;  /* 0x000000019b9b7836 */ /* 0x000fe20000000000 */
[----:B------:R-:W-:Y:S02]  /*63f0*/  @!P1 SHF.R.U32.HI R2, RZ, R12, R2 ;  /* 0x0000000cff029219 */ /* 0x000fe40000011602 */
[----:B------:R-:W-:Y:S02]  /*6400*/  @!P1 SEL R3, R80, R0, !P2 ;  /* 0x0000000050039207 */ /* 0x000fe40005000000 */
[----:B------:R-:W-:Y:S05]  /*6410*/  @!P1 SEL R2, R79, R2, !P0 ;  /* 0x000000024f029207 */ /* 0x000fea0004000000 */
[----:B------:R-:W-:Y:S02]  /*6420*/  @!P1 IMAD.IADD R0, R2, 0x1, -R3 ;  /* 0x0000000102009824 */ /* 0x000fe400078e0a03 */
[----:B------:R-:W-:Y:S02]  /*6430*/  @!P1 IMAD.IADD R2, R3, 0x1, -R2 ;  /* 0x0000000103029824 */ /* 0x000fe400078e0a02 */
[----:B------:R-:W-:Y:S02]  /*6440*/  @!P1 IMAD R80, R0, R7, R80 ;  /* 0x0000000700509224 */ /* 0x000fe400078e0250 */
[----:B------:R-:W-:Y:S01]  /*6450*/  @!P1 IMAD R79, R2, R8, R79 ;  /* 0x00000008024f9224 */ /* 0x000fe200078e024f */
[----:B------:R-:W-:Y:S06]  /*6460*/  BRA.U !UP0, `(.L_x_112) ;  /* 0x00000001087c7547 */ /* 0x000fec000b800000 */
[----:B------:R-:W1:Y:S01]  /*6470*/  LDCU.64 UR8, c[0x4][0x80] ;  /* 0x01001000ff0877ac */ /* 0x000e620008000a00 */
[----:B------:R-:W-:Y:S01]  /*6480*/  MOV R2, 0x0 ;  /* 0x0000000000027802 */ /* 0x000fe20000000f00 */
[----:B------:R-:W-:Y:S02]  /*6490*/  HFMA2 R12, -RZ, RZ, 0, 5.9604644775390625e-08 ;  /* 0x00000001ff0c7431 */ /* 0x000fe400000001ff */
[----:B------:R-:W-:Y:S01]  /*64a0*/  IMAD.MOV.U32 R8, RZ, RZ, 0x70 ;  /* 0x00000070ff087424 */ /* 0x000fe200078e00ff */
[----:B------:R2:W3:Y:S01]  /*64b0*/  LDC.64 R14, c[0x4][R2] ;  /* 0x01000000020e7b82 */ /* 0x0004e20000000a00 */
[----:B------:R-:W4:Y:S01]  /*64c0*/  LDCU.64 UR6, c[0x4][0x88] ;  /* 0x01001100ff0677ac */ /* 0x000f220008000a00 */
[----:B------:R-:W-:Y:S01]  /*64d0*/  IMAD.MOV.U32 R13, RZ, RZ, RZ ;  /* 0x000000ffff0d7224 */ /* 0x000fe200078e00ff */
[----:B------:R-:W2:Y:S01]  /*64e0*/  LDCU.64 UR4, c[0x4][0x8] ;  /* 0x01000100ff0477ac */ /* 0x000ea20008000a00 */
[----:B-1----:R-:W-:Y:S01]  /*64f0*/  MOV R5, UR9 ;  /* 0x0000000900057c02 */ /* 0x002fe20008000f00 */
[----:B------:R-:W-:Y:S01]  /*6500*/  IMAD.U32 R4, RZ, RZ, UR8 ;  /* 0x00000008ff047e24 */ /* 0x000fe2000f8e00ff */
[----:B----4-:R-:W-:Y:S01]  /*6510*/  MOV R7, UR7 ;  /* 0x0000000700077c02 */ /* 0x010fe20008000f00 */
[----:B------:R-:W-:Y:S01]  /*6520*/  IMAD.U32 R6, RZ, RZ, UR6 ;  /* 0x00000006ff067e24 */ /* 0x000fe2000f8e00ff */
[----:B--2---:R-:W-:Y:S01]  /*6530*/  MOV R11, UR5 ;  /* 0x00000005000b7c02 */ /* 0x004fe20008000f00 */
[----:B------:R-:W-:Y:S02]  /*6540*/  IMAD.U32 R10, RZ, RZ, UR4 ;  /* 0x00000004ff0a7e24 */ /* 0x000fe4000f8e00ff */
[----:B------:R-:W-:Y:S07]  /*6550*/  LEPC R20, `(.L_x_113) ;  /* 0x000000001014794e */ /* 0x000fee0000000000 */
[----:B---3-5:R-:W-:Y:S05]  /*6560*/  CALL.ABS.NOINC R14 ;  /* 0x000000000e007343 */ /* 0x028fea0003c00000 */
.L_x_113:
[----:B------:R-:W1:Y:S01]  /*6570*/  LDCU.64 UR8, c[0x4][0x80] ;  /* 0x01001000ff0877ac */ /* 0x000e620008000a00 */
[----:B------:R-:W2:Y:S01]  /*6580*/  LDC.64 R2, c[0x4][R2] ;  /* 0x0100000002027b82 */ /* 0x000ea20000000a00 */
[----:B------:R-:W-:Y:S02]  /*6590*/  HFMA2 R12, -RZ, RZ, 0, 5.9604644775390625e-08 ;  /* 0x00000001ff0c7431 */ /* 0x000fe400000001ff */
[----:B------:R-:W-:Y:S02]  /*65a0*/  IMAD.MOV.U32 R8, RZ, RZ, 0x70 ;  /* 0x00000070ff087424 */ /* 0x000fe400078e00ff */
[----:B------:R-:W-:Y:S01]  /*65b0*/  IMAD.MOV.U32 R13, RZ, RZ, RZ ;  /* 0x000000ffff0d7224 */ /* 0x000fe200078e00ff */
[----:B------:R-:W3:Y:S01]  /*65c0*/  LDCU.64 UR6, c[0x4][0x88] ;  /* 0x01001100ff0677ac */ /* 0x000ee20008000a00 */
[----:B------:R-:W4:Y:S01]  /*65d0*/  LDCU.64 UR4, c[0x4][0x8] ;  /* 0x01000100ff0477ac */ /* 0x000f220008000a00 */
[----:B-1----:R-:W-:Y:S02]  /*65e0*/  MOV R4, UR8 ;  /* 0x0000000800047c02 */ /* 0x002fe40008000f00 */
[----:B------:R-:W-:Y:S02]  /*65f0*/  MOV R5, UR9 ;  /* 0x0000000900057c02 */ /* 0x000fe40008000f00 */
[----:B---3--:R-:W-:Y:S01]  /*6600*/  MOV R7, UR7 ;  /* 0x0000000700077c02 */ /* 0x008fe20008000f00 */
[----:B------:R-:W-:Y:S01]  /*6610*/  IMAD.U32 R6, RZ, RZ, UR6 ;  /* 0x00000006ff067e24 */ /* 0x000fe2000f8e00ff */
[----:B----4-:R-:W-:Y:S01]  /*6620*/  MOV R11, UR5 ;  /* 0x00000005000b7c02 */ /* 0x010fe20008000f00 */
[----:B------:R-:W-:Y:S02]  /*6630*/  IMAD.U32 R10, RZ, RZ, UR4 ;  /* 0x00000004ff0a7e24 */ /* 0x000fe4000f8e00ff */
[----:B------:R-:W-:Y:S07]  /*6640*/  LEPC R20, `(.L_x_112) ;  /* 0x000000001014794e */ /* 0x000fee0000000000 */
[----:B--2---:R-:W-:Y:S05]  /*6650*/  CALL.ABS.NOINC R2 ;  /* 0x0000000002007343 */ /* 0x004fea0003c00000 */
.L_x_112:
[----:B------:R-:W-:Y:S01]  /*6660*/  ISETP.NE.U32.AND P2, PT, R134, RZ, PT ;  /* 0x000000ff8600720c */ /* 0x000fe20003f45070 */
[----:B------:R-:W-:Y:S01]  /*6670*/  UISETP.NE.AND UP1, UPT, UR44, URZ, UPT ;  /* 0x000000ff2c00728c */ /* 0x000fe2000bf25270 */
[----:B------:R-:W-:Y:S02]  /*6680*/  ISETP.NE.U32.AND P4, PT, R130, RZ, PT ;  /* 0x000000ff8200720c */ /* 0x000fe40003f85070 */
[----:B------:R-:W-:Y:S02]  /*6690*/  ISETP.NE.AND.EX P2, PT, R135, RZ, PT, P2 ;  /* 0x000000ff8700720c */ /* 0x000fe40003f45320 */
[----:B------:R-:W-:Y:S02]  /*66a0*/  PLOP3.LUT P1, PT, PT, PT, PT, 0x8, 0x80 ;  /* 0x000000000080781c */ /* 0x000fe40003f2e170 */
[----:B------:R-:W-:Y:S02]  /*66b0*/  PLOP3.LUT P0, PT, PT, PT, UP1, 0x80, 0x8 ;  /* 0x000000000008781c */ /* 0x000fe40003f0f018 */
[----:B------:R-:W-:Y:S02]  /*66c0*/  ISETP.NE.AND.EX P4, PT, R131, RZ, PT, P4 ;  /* 0x000000ff8300720c */ /* 0x000fe40003f85340 */
[----:B------:R-:W1:Y:S09]  /*66d0*/  @UP1 LDCU.64 UR4, c[0x0][0x888] ;  /* 0x00011100ff0417ac */ /* 0x000e720008000a00 */
[----:B------:R-:W-:Y:S01]  /*66e0*/  @P0 PLOP3.LUT P1, PT, P2, PT, PT, 0x80, 0x8 ;  /* 0x000000000008081c */ /* 0x000fe2000172f070 */
[----:B-1----:R-:W-:Y:S04]  /*66f0*/  @UP1 UISETP.NE.U32.AND UP0, UPT, UR4, URZ, UPT ;  /* 0x000000ff0400128c */ /* 0x002fe8000bf05070 */
[----:B------:R-:W-:Y:S04]  /*6700*/  @UP1 UISETP.NE.AND.EX UP0, UPT, UR5, URZ, UPT, UP0 ;  /* 0x000000ff0500128c */ /* 0x000fe8000bf05300 */
[----:B------:R-:W-:Y:S01]  /*6710*/  @UP1 USEL UR4, URZ, 0xffffffff, UP0 ;  /* 0xffffffffff041887 */ /* 0x000fe20008000000 */
[----:B------:R-:W-:Y:S11]  /*6720*/  @!P2 BRA `(.L_x_114) ;  /* 0x00000000002ca947 */ /* 0x000ff60003800000 */
[----:B------:R-:W-:Y:S01]  /*6730*/  ISETP.NE.U32.AND P3, PT, R132, RZ, PT ;  /* 0x000000ff8400720c */ /* 0x000fe20003f65070 */
[----:B------:R-:W-:Y:S03]  /*6740*/  IMAD.MOV.U32 R142, RZ, RZ, 0x1 ;  /* 0x00000001ff8e7424 */ /* 0x000fe600078e00ff */
[----:B------:R-:W-:Y:S11]  /*6750*/  ISETP.NE.AND.EX P3, PT, R133, RZ, PT, P3 ;  /* 0x000000ff8500720c */ /* 0x000ff60003f65330 */
[----:B------:R-:W-:Y:S02]  /*6760*/  @!UPT UIADD3 URZ, UPT, UPT, URZ, URZ, URZ ;  /* 0x000000fffffff290 */ /* 0x000fe4000fffe0ff */
[----:B------:R-:W1:Y:S01]  /*6770*/  @P3 LDC.64 R2, c[0x0][0x888] ;  /* 0x00022200ff023b82 */ /* 0x000e620000000a00 */
[----:B------:R-:W-:Y:S04]  /*6780*/  @P3 IMAD R0, R134, UR36, RZ ;  /* 0x0000002486003c24 */ /* 0x000fe8000f8e02ff */
[----:B-1----:R-:W-:Y:S04]  /*6790*/  @P3 IMAD.WIDE R2, R0, 0x4, R2 ;  /* 0x0000000400023825 */ /* 0x002fe800078e0202 */
[----:B------:R-:W-:Y:S01]  /*67a0*/  HFMA2 R0, -RZ, RZ, 0, 5.9604644775390625e-08 ;  /* 0x00000001ff007431 */ /* 0x000fe200000001ff */
[----:B-----5:R1:W5:Y:S04]  /*67b0*/  @P3 LDG.E R83, desc[UR46][R2.64] ;  /* 0x0000002e02533981 */ /* 0x020368000c1e1900 */
[----:B------:R-:W-:Y:S01]  /*67c0*/  @!P3 PRMT R142, R0, 0x7610, R142 ;  /* 0x00007610008eb816 */ /* 0x000fe2000000008e */
[----:B-1----:R-:W2:Y:S06]  /*67d0*/  @!P3 LDC R83, c[0x0][0x880] ;  /* 0x00022000ff53bb82 */ /* 0x002eac0000000800 */
.L_x_114:
[----:B------:R-:W-:Y:S05]  /*67e0*/  @!P4 BRA `(.L_x_115) ;  /* 0x000000000020c947 */ /* 0x000fea0003800000 */
[----:B------:R-:W-:Y:S04]  /*67f0*/  ISETP.NE.U32.AND P3, PT, R128, RZ, PT ;  /* 0x000000ff8000720c */ /* 0x000fe80003f65070 */
[----:B------:R-:W-:Y:S11]  /*6800*/  ISETP.NE.AND.EX P3, PT, R129, RZ, PT, P3 ;  /* 0x000000ff8100720c */ /* 0x000ff60003f65330 */
[----:B------:R-:W-:Y:S02]  /*6810*/  @!UPT UIADD3 URZ, UPT, UPT, URZ, URZ, URZ ;  /* 0x000000fffffff290 */ /* 0x000fe4000fffe0ff */
[----:B------:R-:W1:Y:S01]  /*6820*/  @P3 LDC.64 R2, c[0x0][0x8a8] ;  /* 0x00022a00ff023b82 */ /* 0x000e620000000a00 */
[----:B------:R-:W-:Y:S04]  /*6830*/  @P3 IMAD R0, R130, UR36, RZ ;  /* 0x0000002482003c24 */ /* 0x000fe8000f8e02ff */
[----:B-1----:R-:W-:Y:S05]  /*6840*/  @P3 IMAD.WIDE R2, R0, 0x4, R2 ;  /* 0x0000000400023825 */ /* 0x002fea00078e0202 */
[----:B-----5:R1:W5:Y:S02]  /*6850*/  @P3 LDG.E R82, desc[UR46][R2.64] ;  /* 0x0000002e02523981 */ /* 0x020364000c1e1900 */
[----:B-1----:R-:W3:Y:S02]  /*6860*/  @!P3 LDC R82, c[0x0][0x8a0] ;  /* 0x00022800ff52bb82 */ /* 0x002ee40000000800 */
.L_x_115:
[----:B--2--5:R-:W-:Y:S01]  /*6870*/  @P0 FSETP.NEU.AND P4, PT, R83, RZ, PT ;  /* 0x000000ff5300020b */ /* 0x024fe20003f8d000 */
[----:B------:R-:W-:Y:S01]  /*6880*/  IMAD.U32 R0, RZ, RZ, UR4 ;  /* 0x00000004ff007e24 */ /* 0x000fe2000f8e00ff */
[----:B------:R-:W-:Y:S01]  /*6890*/  @P0 LOP3.LUT P3, RZ, R142, 0xff, RZ, 0xc0, !PT ;  /* 0x000000ff8eff0812 */ /* 0x000fe2000786c0ff */
[----:B------:R-:W-:Y:S01]  /*68a0*/  BSSY B1, `(.L_x_116) ;  /* 0x0000048000017945 */ /* 0x000fe20003800000 */
[----:B------:R-:W-:Y:S02]  /*68b0*/  @P0 SEL R2, RZ, 0xffffffff, P4 ;  /* 0xffffffffff020807 */ /* 0x000fe40002000000 */
[----:B------:R-:W-:Y:S02]  /*68c0*/  CS2R R126, SRZ ;  /* 0x00000000007e7805 */ /* 0x000fe4000001ff00 */
[----:B------:R-:W-:Y:S02]  /*68d0*/  LEA R17, R81, UR40, 0x3 ;  /* 0x0000002851117c11 */ /* 0x000fe4000f8e18ff */
[----:B------:R-:W-:Y:S02]  /*68e0*/  CS2R R124, SRZ ;  /* 0x00000000007c7805 */ /* 0x000fe4000001ff00 */
[----:B------:R-:W-:Y:S01]  /*68f0*/  @P1 SEL R2, R0, R2, !P3 ;  /* 0x0000000200021207 */ /* 0x000fe20005800000 */
[----:B------:R-:W-:Y:S01]  /*6900*/  IMAD.U32 R0, RZ, RZ, UR42 ;  /* 0x0000002aff007e24 */ /* 0x000fe2000f8e00ff */
[----:B------:R-:W-:Y:S02]  /*6910*/  PLOP3.LUT P4, PT, PT, PT, PT, 0x8, 0x80 ;  /* 0x000000000080781c */ /* 0x000fe40003f8e170 */
[----:B------:R-:W-:Y:S02]  /*6920*/  CS2R R118, SRZ ;  /* 0x0000000000767805 */ /* 0x000fe4000001ff00 */
[----:B------:R-:W-:Y:S02]  /*6930*/  @P0 LOP3.LUT R2, R2, 0x1, RZ, 0xc0, !PT ;  /* 0x0000000102020812 */ /* 0x000fe400078ec0ff */
[----:B------:R-:W-:Y:S02]  /*6940*/  CS2R R116, SRZ ;  /* 0x0000000000747805 */ /* 0x000fe4000001ff00 */
[----:B------:R-:W-:Y:S02]  /*6950*/  LEA R0, R0, UR40, 0x3 ;  /* 0x0000002800007c11 */ /* 0x000fe4000f8e18ff */
[----:B------:R-:W-:Y:S02]  /*6960*/  CS2R R110, SRZ ;  /* 0x00000000006e7805 */ /* 0x000fe4000001ff00 */
[----:B------:R-:W-:Y:S02]  /*6970*/  ISETP.NE.U32.OR P5, PT, R2, 0x1, !P0 ;  /* 0x000000010200780c */ /* 0x000fe400047a5470 */
[----:B------:R-:W-:Y:S02]  /*6980*/  CS2R R108, SRZ ;  /* 0x00000000006c7805 */ /* 0x000fe4000001ff00 */
[----:B------:R-:W-:Y:S02]  /*6990*/  LOP3.LUT R2, R152, 0x1, RZ, 0x3c, !PT ;  /* 0x0000000198027812 */ /* 0x000fe400078e3cff */
[----:B------:R-:W-:Y:S02]  /*69a0*/  CS2R R102, SRZ ;  /* 0x0000000000667805 */ /* 0x000fe4000001ff00 */
[----:B------:R-:W-:Y:S02]  /*69b0*/  P2R R156, PR, RZ, 0x20 ;  /* 0x00000020ff9c7803 */ /* 0x000fe40000000000 */
[----:B------:R-:W-:Y:S02]  /*69c0*/  CS2R R100, SRZ ;  /* 0x0000000000647805 */ /* 0x000fe4000001ff00 */
[----:B------:R-:W-:Y:S02]  /*69d0*/  CS2R R94, SRZ ;  /* 0x00000000005e7805 */ /* 0x000fe4000001ff00 */
[----:B------:R-:W-:Y:S02]  /*69e0*/  CS2R R92, SRZ ;  /* 0x00000000005c7805 */ /* 0x000fe4000001ff00 */
[----:B------:R-:W-:Y:S02]  /*69f0*/  CS2R R86, SRZ ;  /* 0x0000000000567805 */ /* 0x000fe4000001ff00 */
[----:B------:R-:W-:Y:S02]  /*6a00*/  CS2R R84, SRZ ;  /* 0x0000000000547805 */ /* 0x000fe4000001ff00 */
[----:B------:R-:W-:Y:S02]  /*6a10*/  CS2R R90, SRZ ;  /* 0x00000000005a7805 */ /* 0x000fe4000001ff00 */
[----:B------:R-:W-:Y:S02]  /*6a20*/  CS2R R88, SRZ ;  /* 0x0000000000587805 */ /* 0x000fe4000001ff00 */
[----:B------:R-:W-:Y:S04]  /*6a30*/  @P5 SHF.L.U32 R3, R2, 0x1f, RZ ;  /* 0x0000001f02035819 */ /* 0x000fe800000006ff */
[----:B------:R1:W2:Y:S02]  /*6a40*/  @P5 SYNCS.PHASECHK.TRANS64.TRYWAIT P0, [R0+URZ+0x230], R3 ;  /* 0x00023003000055a7 */ /* 0x0002a400080011ff */
[----:B-1----:R-:W-:Y:S04]  /*6a50*/  SHF.L.U32 R3, R151, 0x1f, RZ ;  /* 0x0000001f97037819 */ /* 0x002fe800000006ff */
[----:B------:R1:W4:Y:S01]  /*6a60*/  SYNCS.PHASECHK.TRANS64.TRYWAIT P3, [R17+URZ+0x280], R3 ;  /* 0x00028003110075a7 */ /* 0x00032200080611ff */
[----:B--2---:R-:W-:Y:S01]  /*6a70*/  @P5 PLOP3.LUT P4, PT, P0, PT, PT, 0x8, 0x80 ;  /* 0x000000000080581c */ /* 0x004fe2000078e170 */
[----:B------:R-:W-:Y:S01]  /*6a80*/  @!UPT UIADD3 URZ, UPT, UPT, URZ, URZ, URZ ;  /* 0x000000fffffff290 */ /* 0x000fe2000fffe0ff */
[----:B-1----:R-:W-:Y:S11]  /*6a90*/  @!P5 BRA `(.L_x_117) ;  /* 0x0000000000a0d947 */ /* 0x002ff60003800000 */
[----:B------:R-:W-:Y:S01]  /*6aa0*/  ISETP.NE.U32.AND P0, PT, RZ, UR38, PT ;  /* 0x00000026ff007c0c */ /* 0x000fe2000bf05070 */
[----:B------:R-:W-:Y:S01]  /*6ab0*/  BSSY B0, `(.L_x_118) ;  /* 0x000000d000007945 */ /* 0x000fe20003800000 */
[----:B------:R-:W-:Y:S02]  /*6ac0*/  FSETP.NEU.AND P1, PT, R83, RZ, PT ;  /* 0x000000ff5300720b */ /* 0x000fe40003f2d000 */
[----:B------:R-:W-:Y:S02]  /*6ad0*/  ISETP.NE.AND.EX P0, PT, RZ, UR39, PT, P0 ;  /* 0x00000027ff007c0c */ /* 0x000fe4000bf05300 */
[----:B------:R-:W-:Y:S02]  /*6ae0*/  SEL R5, RZ, 0xffffffff, P1 ;  /* 0xffffffffff057807 */ /* 0x000fe40000800000 */
[----:B------:R-:W-:Y:S02]  /*6af0*/  LOP3.LUT P1, RZ, R142, 0xff, RZ, 0xc0, !PT ;  /* 0x000000ff8eff7812 */ /* 0x000fe4000782c0ff */
[----:B------:R-:W-:Y:S04]  /*6b00*/  SEL R4, RZ, 0xffffffff, P0 ;  /* 0xffffffffff047807 */ /* 0x000fe80000000000 */
[----:B------:R-:W-:Y:S01]  /*6b10*/  @P2 SEL R5, R4, R5, !P1 ;  /* 0x0000000504052207 */ /* 0x000fe20004800000 */
[----:B------:R-:W-:Y:S03]  /*6b20*/  IMAD.U32 R4, RZ, RZ, UR42 ;  /* 0x0000002aff047e24 */ /* 0x000fe6000f8e00ff */
[----:B------:R-:W-:Y:S01]  /*6b30*/  LOP3.LUT R5, R5, 0x1, RZ, 0xc0, !PT ;  /* 0x0000000105057812 */ /* 0x000fe200078ec0ff */
[----:B------:R-:W-:Y:S06]  /*6b40*/  @!P4 BRA `(.L_x_119) ;  /* 0x00000000000cc947 */ /* 0x000fec0003800000 */
[----:B------:R-:W-:Y:S04]  /*6b50*/  SHF.L.U32 R2, R2, 0x1f, RZ ;  /* 0x0000001f02027819 */ /* 0x000fe800000006ff */
[----:B------:R-:W1:Y:S02]  /*6b60*/  SYNCS.PHASECHK.TRANS64.TRYWAIT P0, [R0+URZ+0x230], R2 ;  /* 0x00023002000075a7 */ /* 0x000e6400080011ff */
[----:B-1----:R-:W-:Y:S05]  /*6b70*/  @!P0 BRA `(.L_x_120) ;  /* 0x0000003400108947 */ /* 0x002fea0003800000 */
.L_x_119:
[----:B------:R-:W-:Y:S05]  /*6b80*/  BSYNC B0 ;  /* 0x0000000000007941 */ /* 0x000fea0003800000 */
.L_x_118:
[----:B------:R-:W-:Y:S02]  /*6b90*/  ISETP.NE.U32.AND P0, PT, R5, 0x1, PT ;  /* 0x000000010500780c */ /* 0x000fe40003f05070 */
[----:B------:R-:W-:Y:S02]  /*6ba0*/  CS2R R90, SRZ ;  /* 0x00000000005a7805 */ /* 0x000fe4000001ff00 */
        /* <DEDUP_REMOVED lines=10> */
[----:B------:R-:W-:Y:S01]  /*6c50*/  CS2R R116, SRZ ;  /* 0x0000000000747805 */ /* 0x000fe2000001ff00 */
[----:B-1----:R-:W-:Y:S01]  /*6c60*/  @P0 IMAD R0, R4, 0x1c00, R146 ;  /* 0x00001c0004000824 */ /* 0x002fe200078e0292 */
[----:B------:R-:W-:Y:S01]  /*6c70*/  CS2R R124, SRZ ;  /* 0x00000000007c7805 */ /* 0x000fe2000001ff00 */
[----:B------:R-:W-:Y:S01]  /*6c80*/  IMAD.MOV.U32 R126, RZ, RZ, RZ ;  /* 0x000000ffff7e7224 */ /* 0x000fe200078e00ff */
[----:B------:R-:W-:Y:S05]  /*6c90*/  @P0 WARPSYNC.ALL ;  /* 0x0000000000000948 */ /* 0x000fea0003800000 */
[----:B------:R-:W-:Y:S05]  /*6ca0*/  @P0 LEA R0, R0, UR40, 0x1 ;  /* 0x0000002800000c11 */ /* 0x000fea000f8e08ff */
[----:B------:R1:W2:Y:S04]  /*6cb0*/  @P0 LDSM.16.M88.4 R88, [R0+0x400] ;  /* 0x000400000058083b */ /* 0x0002a80000000200 */
[----:B------:R1:W1:Y:S04]  /*6cc0*/  @P0 LDSM.16.M88.4 R84, [R0+0xc00] ;  /* 0x000c00000054083b */ /* 0x0002680000000200 */
[----:B------:R1:W1:Y:S04]  /*6cd0*/  @P0 LDSM.16.M88.4 R92, [R0+0x1400] ;  /* 0x00140000005c083b */ /* 0x0002680000000200 */
[----:B------:R1:W1:Y:S04]  /*6ce0*/  @P0 LDSM.16.M88.4 R100, [R0+0x1c00] ;  /* 0x001c00000064083b */ /* 0x0002680000000200 */
[----:B------:R1:W1:Y:S04]  /*6cf0*/  @P0 LDSM.16.M88.4 R108, [R0+0x2400] ;  /* 0x00240000006c083b */ /* 0x0002680000000200 */
[----:B------:R1:W1:Y:S04]  /*6d00*/  @P0 LDSM.16.M88.4 R116, [R0+0x2c00] ;  /* 0x002c00000074083b */ /* 0x0002680000000200 */
[----:B------:R1:W1:Y:S02]  /*6d10*/  @P0 LDSM.16.M88.4 R124, [R0+0x3400] ;  /* 0x00340000007c083b */ /* 0x0002640000000200 */
.L_x_117:
[----:B------:R-:W-:Y:S05]  /*6d20*/  BSYNC B1 ;  /* 0x0000000000017941 */ /* 0x000fea0003800000 */
.L_x_116:
[C---:B------:R-:W-:Y:S04]  /*6d30*/  LEA.HI R2, R81.reuse, R81, RZ, 0x1 ;  /* 0x0000005151027211 */ /* 0x040fe800078f08ff */
[----:B-1----:R-:W-:Y:S02]  /*6d40*/  SHF.R.U32.HI R0, RZ, 0x1, R2 ;  /* 0x00000001ff007819 */ /* 0x002fe40000011602 */
[----:B------:R-:W-:Y:S03]  /*6d50*/  LOP3.LUT R2, R2, 0xffe, RZ, 0xc0, !PT ;  /* 0x00000ffe02027812 */ /* 0x000fe600078ec0ff */
[----:B------:R-:W-:Y:S02]  /*6d60*/  IMAD R0, R0, 0x70, R16 ;  /* 0x0000007000007824 */ /* 0x000fe400078e0210 */
[----:B------:R-:W-:Y:S04]  /*6d70*/  IMAD.IADD R2, R81, 0x1, -R2 ;  /* 0x0000000151027824 */ /* 0x000fe800078e0a02 */
[----:B------:R-:W-:Y:S05]  /*6d80*/  IMAD R2, R2, 0x100000, R0 ;  /* 0x0010000002027824 */ /* 0x000fea00078e0200 */
[----:B------:R-:W-:Y:S04]  /*6d90*/  SHF.R.U32.HI R0, RZ, 0x15, R2 ;  /* 0x00000015ff007819 */ /* 0x000fe80000011602 */
[----:B------:R-:W-:Y:S01]  /*6da0*/  LOP3.LUT P0, RZ, R0, 0x3, R147, 0x48, !PT ;  /* 0x0000000300ff7812 */ /* 0x000fe20007804893 */
[----:B------:R-:W-:Y:S01]  /*6db0*/  @!UPT UIADD3 URZ, UPT, UPT, URZ, URZ, URZ ;  /* 0x000000fffffff290 */ /* 0x000fe2000fffe0ff */
[----:B----4-:R-:W-:Y:S11]  /*6dc0*/  @P3 BRA `(.L_x_121) ;  /* 0x0000000000083947 */ /* 0x010ff60003800000 */
[----:B------:R-:W1:Y:S02]  /*6dd0*/  SYNCS.PHASECHK.TRANS64.TRYWAIT P1, [R17+URZ+0x280], R3 ;  /* 0x00028003110075a7 */ /* 0x000e6400080211ff */
[----:B-1----:R-:W-:Y:S05]  /*6de0*/  @!P1 BRA `(.L_x_122) ;  /* 0x0000003000889947 */ /* 0x002fea0003800000 */
.L_x_121:
[----:B------:R-:W-:Y:S05]  /*6df0*/  @!P0 BRA `(.L_x_123) ;  /* 0x0000000000408947 */ /* 0x000fea0003800000 */
[----:B------:R-:W4:Y:S01]  /*6e00*/  LDCU.64 UR8, c[0x4][0x70] ;  /* 0x01000e00ff0877ac */ /* 0x000f220008000a00 */
[----:B------:R-:W-:Y:S01]  /*6e10*/  MOV R15, 0x0 ;  /* 0x00000000000f7802 */ /* 0x000fe20000000f00 */
[----:B------:R-:W-:Y:S02]  /*6e20*/  HFMA2 R12, -RZ, RZ, 0, 5.9604644775390625e-08 ;  /* 0x00000001ff0c7431 */ /* 0x000fe400000001ff */
[----:B------:R-:W-:Y:S02]  /*6e30*/  IMAD.MOV.U32 R8, RZ, RZ, 0x192 ;  /* 0x00000192ff087424 */ /* 0x000fe400078e00ff */
[----:B------:R-:W-:Y:S01]  /*6e40*/  IMAD.MOV.U32 R13, RZ, RZ, RZ ;  /* 0x000000ffff0d7224 */ /* 0x000fe200078e00ff */
[----:B------:R-:W5:Y:S01]  /*6e50*/  LDCU.64 UR6, c[0x4][0x78] ;  /* 0x01000f00ff0677ac */ /* 0x000f620008000a00 */
[----:B------:R-:W1:Y:S01]  /*6e60*/  LDC.64 R14, c[0x4][R15] ;  /* 0x010000000f0e7b82 */ /* 0x000e620000000a00 */
[----:B------:R-:W2:Y:S01]  /*6e70*/  LDCU.64 UR4, c[0x4][0x10] ;  /* 0x01000200ff0477ac */ /* 0x000ea20008000a00 */
[----:B----4-:R-:W-:Y:S01]  /*6e80*/  MOV R5, UR9 ;  /* 0x0000000900057c02 */ /* 0x010fe20008000f00 */
[----:B------:R-:W-:Y:S01]  /*6e90*/  IMAD.U32 R4, RZ, RZ, UR8 ;  /* 0x00000008ff047e24 */ /* 0x000fe2000f8e00ff */
[----:B-----5:R-:W-:Y:S01]  /*6ea0*/  MOV R7, UR7 ;  /* 0x0000000700077c02 */ /* 0x020fe20008000f00 */
[----:B------:R-:W-:Y:S01]  /*6eb0*/  IMAD.U32 R6, RZ, RZ, UR6 ;  /* 0x00000006ff067e24 */ /* 0x000fe2000f8e00ff */
[----:B--2---:R-:W-:Y:S01]  /*6ec0*/  MOV R11, UR5 ;  /* 0x00000005000b7c02 */ /* 0x004fe20008000f00 */
[----:B------:R-:W-:Y:S02]  /*6ed0*/  IMAD.U32 R10, RZ, RZ, UR4 ;  /* 0x00000004ff0a7e24 */ /* 0x000fe4000f8e00ff */
[----:B------:R-:W-:Y:S07]  /*6ee0*/  LEPC R20, `(.L_x_123) ;  /* 0x000000001014794e */ /* 0x000fee0000000000 */
[----:B-1-3--:R-:W-:Y:S05]  /*6ef0*/  CALL.ABS.NOINC R14 ;  /* 0x000000000e007343 */ /* 0x00afea0003c00000 */
.L_x_123:
[----:B------:R-:W-:Y:S05]  /*6f00*/  WARPSYNC.ALL ;  /* 0x0000000000007948 */ /* 0x000fea0003800000 */
[C---:B------:R-:W-:Y:S01]  /*6f10*/  R2UR UR4, R2.reuse ;  /* 0x00000000020472ca */ /* 0x040fe200000e0000 */
[----:B------:R-:W-:Y:S05]  /*6f20*/  VIADD R0, R2, 0x10 ;  /* 0x0000001002007836 */ /* 0x000fea0000000000 */
[----:B------:R-:W-:Y:S04]  /*6f30*/  SHF.R.U32.HI R0, RZ, 0x15, R0 ;  /* 0x00000015ff007819 */ /* 0x000fe80000011600 */
[----:B------:R-:W-:Y:S03]  /*6f40*/  LOP3.LUT P0, RZ, R0, 0x3, R147, 0x48, !PT ;  /* 0x0000000300ff7812 */ /* 0x000fe60007804893 */
[----:B------:R-:W4:Y:S10]  /*6f50*/  LDTM.16dp256bit.x2 R64, tmem[UR4] ;  /* 0x00000004004079ee */ /* 0x000f3400080a0000 */
[----:B----4-:R-:W-:Y:S05]  /*6f60*/  @!P0 BRA `(.L_x_124) ;  /* 0x0000000000408947 */ /* 0x010fea0003800000 */
        /* <DEDUP_REMOVED lines=16> */
.L_x_124:
[----:B------:R-:W-:Y:S05]  /*7070*/  WARPSYNC.ALL ;  /* 0x0000000000007948 */ /* 0x000fea0003800000 */
[C---:B------:R-:W-:Y:S01]  /*7080*/  R2UR UR4, R2.reuse ;  /* 0x00000000020472ca */ /* 0x040fe200000e0000 */
[----:B------:R-:W-:Y:S05]  /*7090*/  VIADD R0, R2, 0x20 ;  /* 0x0000002002007836 */ /* 0x000fea0000000000 */
[----:B------:R-:W-:Y:S04]  /*70a0*/  SHF.R.U32.HI R0, RZ, 0x15, R0 ;  /* 0x00000015ff007819 */ /* 0x000fe80000011600 */
[----:B------:R-:W-:Y:S03]  /*70b0*/  LOP3.LUT P0, RZ, R0, 0x3, R147, 0x48, !PT ;  /* 0x0000000300ff7812 */ /* 0x000fe60007804893 */
[----:B------:R-:W4:Y:S10]  /*70c0*/  LDTM.16dp256bit.x2 R56, tmem[UR4+0x10] ;  /* 0x00001004003879ee */ /* 0x000f3400080a0000 */
        /* <DEDUP_REMOVED lines=17> */
.L_x_125:
        /* <DEDUP_REMOVED lines=23> */
.L_x_126:
        /* <DEDUP_REMOVED lines=23> */
.L_x_127:
        /* <DEDUP_REMOVED lines=23> */
.L_x_128:
        /* <DEDUP_REMOVED lines=23> */
.L_x_129:
[----:B------:R-:W-:Y:S01]  /*77a0*/  ISETP.NE.AND P0, PT, R153, RZ, PT ;  /* 0x000000ff9900720c */ /* 0x000fe20003f05270 */
[----:B------:R-:W-:Y:S05]  /*77b0*/  WARPSYNC.ALL ;  /* 0x0000000000007948 */ /* 0x000fea0003800000 */
[----:B------:R-:W-:Y:S01]  /*77c0*/  HADD2.F32 R96, -RZ, R101.H0_H0 ;  /* 0x20000065ff607230 */ /* 0x000fe20000004100 */
[----:B------:R-:W-:Y:S01]  /*77d0*/  R2UR UR4, R2 ;  /* 0x00000000020472ca */ /* 0x000fe200000e0000 */
[C---:B---3--:R-:W-:Y:S01]  /*77e0*/  FMUL R0, R82.reuse, R64 ;  /* 0x0000004052007220 */ /* 0x048fe20000400000 */
[--C-:B--2---:R-:W-:Y:S02]  /*77f0*/  HADD2.F32 R64, -RZ, R88.reuse.H0_H0 ;  /* 0x20000058ff407230 */ /* 0x104fe40000004100 */
[C---:B------:R-:W-:Y:S01]  /*7800*/  FMUL R2, R82.reuse, R65 ;  /* 0x0000004152027220 */ /* 0x040fe20000400000 */
[----:B------:R-:W-:Y:S02]  /*7810*/  HADD2.F32 R65, -RZ, R88.H1_H1 ;  /* 0x30000058ff417230 */ /* 0x000fe40000004100 */
[C---:B-1----:R-:W-:Y:S01]  /*7820*/  FMUL R3, R82.reuse, R66 ;  /* 0x0000004252037220 */ /* 0x042fe20000400000 */
[--C-:B------:R-:W-:Y:S02]  /*7830*/  HADD2.F32 R66, -RZ, R89.reuse.H0_H0 ;  /* 0x20000059ff427230 */ /* 0x100fe40000004100 */
[C---:B------:R-:W-:Y:S01]  /*7840*/  FFMA R0, R83.reuse, R64, R0 ;  /* 0x0000004053007223 */ /* 0x040fe20000000000 */
[C---:B------:R-:W-:Y:S01]  /*7850*/  FMUL R12, R82.reuse, R67 ;  /* 0x00000043520c7220 */ /* 0x040fe20000400000 */
[----:B------:R-:W-:Y:S02]  /*7860*/  HADD2.F32 R67, -RZ, R89.H1_H1 ;  /* 0x30000059ff437230 */ /* 0x000fe40000004100 */
[C---:B------:R-:W-:Y:S01]  /*7870*/  FFMA R2, R83.reuse, R65, R2 ;  /* 0x0000004153027223 */ /* 0x040fe20000000002 */
[C---:B------:R-:W-:Y:S01]  /*7880*/  FFMA R3, R83.reuse, R66, R3 ;  /* 0x0000004253037223 */ /* 0x040fe20000000003 */
[----:B------:R-:W-:Y:S01]  /*7890*/  FMUL R13, R82, R68 ;  /* 0x00000044520d7220 */ /* 0x000fe20000400000 */
[----:B------:R-:W1:Y:S01]  /*78a0*/  LDTM.16dp256bit.x2 R4, tmem[UR4+0x60] ;  /* 0x00006004000479ee */ /* 0x000e6200080a0000 */
[----:B------:R-:W-:Y:S01]  /*78b0*/  NOP ;  /* 0x0000000000007918 */ /* 0x000fe20000000000 */
[----:B------:R-:W-:Y:S01]  /*78c0*/  F2FP.F16.F32.PACK_AB R64, R2, R0 ;  /* 0x000000000240723e */ /* 0x000fe200000000ff */
[----:B------:R-:W-:Y:S01]  /*78d0*/  FFMA R12, R83, R67, R12 ;  /* 0x00000043530c7223 */ /* 0x000fe2000000000c */
[--C-:B------:R-:W-:Y:S02]  /*78e0*/  HADD2.F32 R68, -RZ, R90.reuse.H0_H0 ;  /* 0x2000005aff447230 */ /* 0x100fe40000004100 */
[C---:B------:R-:W-:Y:S01]  /*78f0*/  FMUL R14, R82.reuse, R69 ;  /* 0x00000045520e7220 */ /* 0x040fe20000400000 */
[----:B------:R-:W-:Y:S01]  /*7900*/  R2UR UR5, R17 ;  /* 0x00000000110572ca */ /* 0x000fe200000e0000 */
[----:B------:R-:W-:Y:S01]  /*7910*/  FMUL R15, R82, R70 ;  /* 0x00000046520f7220 */ /* 0x000fe20000400000 */
[----:B------:R-:W-:Y:S01]  /*7920*/  HADD2.F32 R69, -RZ, R90.H1_H1 ;  /* 0x3000005aff457230 */ /* 0x000fe20000004100 */
[----:B------:R-:W-:Y:S01]  /*7930*/  F2FP.F16.F32.PACK_AB R65, R12, R3 ;  /* 0x000000030c41723e */ /* 0x000fe200000000ff */
[C---:B------:R-:W-:Y:S01]  /*7940*/  FFMA R13, R83.reuse, R68, R13 ;  /* 0x00000044530d7223 */ /* 0x040fe2000000000d */
[C---:B------:R-:W-:Y:S01]  /*7950*/  FMUL R17, R82.reuse, R71 ;  /* 0x0000004752117220 */ /* 0x040fe20000400000 */
[--C-:B------:R-:W-:Y:S02]  /*7960*/  HADD2.F32 R70, -RZ, R91.reuse.H0_H0 ;  /* 0x2000005bff467230 */ /* 0x100fe40000004100 */
[C---:B------:R-:W-:Y:S01]  /*7970*/  FFMA R14, R83.reuse, R69, R14 ;  /* 0x00000045530e7223 */ /* 0x040fe2000000000e */
[----:B------:R-:W-:Y:S02]  /*7980*/  HADD2.F32 R71, -RZ, R91.H1_H1 ;  /* 0x3000005bff477230 */ /* 0x000fe40000004100 */
[C---:B------:R-:W-:Y:S01]  /*7990*/  FMUL R20, R82.reuse, R58 ;  /* 0x0000003a52147220 */ /* 0x040fe20000400000 */
[----:B------:R-:W-:Y:S01]  /*79a0*/  FMUL R21, R82, R59 ;  /* 0x0000003b52157220 */ /* 0x000fe20000400000 */
[--C-:B------:R-:W-:Y:S01]  /*79b0*/  HADD2.F32 R58, -RZ, R84.reuse.H0_H0 ;  /* 0x20000054ff3a7230 */ /* 0x100fe20000004100 */
[----:B------:R-:W-:Y:S01]  /*79c0*/  F2FP.F16.F32.PACK_AB R66, R14, R13 ;  /* 0x0000000d0e42723e */ /* 0x000fe200000000ff */
[C---:B------:R-:W-:Y:S01]  /*79d0*/  FFMA R15, R83.reuse, R70, R15 ;  /* 0x00000046530f7223 */ /* 0x040fe2000000000f */
[----:B------:R-:W-:Y:S01]  /*79e0*/  FFMA R17, R83, R71, R17 ;  /* 0x0000004753117223 */ /* 0x000fe20000000011 */
[----:B------:R-:W-:Y:S01]  /*79f0*/  UIADD3 UR5, UPT, UPT, UR5, 0x2a0, URZ ;  /* 0x000002a005057890 */ /* 0x000fe2000fffe0ff */
[C---:B------:R-:W-:Y:S01]  /*7a00*/  FMUL R18, R82.reuse, R56 ;  /* 0x0000003852127220 */ /* 0x040fe20000400000 */
[----:B------:R-:W-:Y:S02]  /*7a10*/  HADD2.F32 R59, -RZ, R84.H1_H1 ;  /* 0x30000054ff3b7230 */ /* 0x000fe40000004100 */
[C---:B------:R-:W-:Y:S01]  /*7a20*/  FMUL R22, R82.reuse, R60 ;  /* 0x0000003c52167220 */ /* 0x040fe20000400000 */
[----:B------:R-:W-:Y:S01]  /*7a30*/  UPRMT UR5, UR37, 0x654, UR5 ;  /* 0x0000065425057896 */ /* 0x000fe20008000005 */
[----:B------:R-:W-:Y:S01]  /*7a40*/  F2FP.F16.F32.PACK_AB R67, R17, R15 ;  /* 0x0000000f1143723e */ /* 0x000fe200000000ff */
[C---:B------:R-:W-:Y:S01]  /*7a50*/  FFMA R18, R83.reuse, R58, R18 ;  /* 0x0000003a53127223 */ /* 0x040fe20000000012 */
[--C-:B------:R-:W-:Y:S02]  /*7a60*/  HADD2.F32 R60, -RZ, R85.reuse.H0_H0 ;  /* 0x20000055ff3c7230 */ /* 0x100fe40000004100 */
[C---:B------:R-:W-:Y:S01]  /*7a70*/  FMUL R19, R82.reuse, R57 ;  /* 0x0000003952137220 */ /* 0x040fe20000400000 */
[C---:B------:R-:W-:Y:S01]  /*7a80*/  FMUL R23, R82.reuse, R61 ;  /* 0x0000003d52177220 */ /* 0x040fe20000400000 */
[----:B------:R-:W-:Y:S02]  /*7a90*/  HADD2.F32 R61, -RZ, R85.H1_H1 ;  /* 0x30000055ff3d7230 */ /* 0x000fe40000004100 */
[C---:B------:R-:W-:Y:S01]  /*7aa0*/  FMUL R56, R82.reuse, R62 ;  /* 0x0000003e52387220 */ /* 0x040fe20000400000 */
[C---:B------:R-:W-:Y:S01]  /*7ab0*/  FFMA R19, R83.reuse, R59, R19 ;  /* 0x0000003b53137223 */ /* 0x040fe20000000013 */
[--C-:B------:R-:W-:Y:S01]  /*7ac0*/  HADD2.F32 R62, -RZ, R86.reuse.H0_H0 ;  /* 0x20000056ff3e7230 */ /* 0x100fe20000004100 */
[----:B-1----:R-:W-:Y:S01]  /*7ad0*/  SYNCS.ARRIVE.TRANS64.RED.A1T0 RZ, [UR5], RZ ;  /* 0x000000ffffff79a7 */ /* 0x002fe20008100405 */
[C---:B------:R-:W-:Y:S01]  /*7ae0*/  FFMA R20, R83.reuse, R60, R20 ;  /* 0x0000003c53147223 */ /* 0x040fe20000000014 */
[----:B------:R-:W-:Y:S01]  /*7af0*/  FFMA R21, R83, R61, R21 ;  /* 0x0000003d53157223 */ /* 0x000fe20000000015 */
[--C-:B------:R-:W-:Y:S01]  /*7b00*/  HADD2.F32 R84, -RZ, R87.reuse.H0_H0 ;  /* 0x20000057ff547230 */ /* 0x100fe20000004100 */
[----:B------:R-:W-:Y:S01]  /*7b10*/  F2FP.F16.F32.PACK_AB R12, R19, R18 ;  /* 0x00000012130c723e */ /* 0x000fe200000000ff */
[----:B------:R-:W-:Y:S01]  /*7b20*/  FFMA R22, R83, R62, R22 ;  /* 0x0000003e53167223 */ /* 0x000fe20000000016 */
[C---:B------:R-:W-:Y:S01]  /*7b30*/  FMUL R57, R82.reuse, R63 ;  /* 0x0000003f52397220 */ /* 0x040fe20000400000 */
[----:B------:R-:W-:Y:S01]  /*7b40*/  HADD2.F32 R63, -RZ, R86.H1_H1 ;  /* 0x30000056ff3f7230 */ /* 0x000fe20000004100 */
[----:B------:R-:W-:Y:S01]  /*7b50*/  F2FP.F16.F32.PACK_AB R13, R21, R20 ;  /* 0x00000014150d723e */ /* 0x000fe200000000ff */
[----:B------:R-:W-:Y:S02]  /*7b60*/  HADD2.F32 R85, -RZ, R87.H1_H1 ;  /* 0x30000057ff557230 */ /* 0x000fe40000004100 */
[C---:B------:R-:W-:Y:S01]  /*7b70*/  FMUL R48, R82.reuse, R48 ;  /* 0x0000003052307220 */ /* 0x040fe20000400000 */
[--C-:B------:R-:W-:Y:S02]  /*7b80*/  HADD2.F32 R86, -RZ, R92.reuse.H0_H0 ;  /* 0x2000005cff567230 */ /* 0x100fe40000004100 */
[C---:B------:R-:W-:Y:S01]  /*7b90*/  FFMA R23, R83.reuse, R63, R23 ;  /* 0x0000003f53177223 */ /* 0x040fe20000000017 */
[----:B------:R-:W-:Y:S02]  /*7ba0*/  HADD2.F32 R87, -RZ, R92.H1_H1 ;  /* 0x3000005cff577230 */ /* 0x000fe40000004100 */
[C---:B------:R-:W-:Y:S01]  /*7bb0*/  FFMA R56, R83.reuse, R84, R56 ;  /* 0x0000005453387223 */ /* 0x040fe20000000038 */
[C---:B------:R-:W-:Y:S01]  /*7bc0*/  FFMA R57, R83.reuse, R85, R57 ;  /* 0x0000005553397223 */ /* 0x040fe20000000039 */
[----:B------:R-:W-:Y:S01]  /*7bd0*/  FFMA R48, R83, R86, R48 ;  /* 0x0000005653307223 */ /* 0x000fe20000000030 */
[----:B------:R-:W-:Y:S01]  /*7be0*/  F2FP.F16.F32.PACK_AB R14, R23, R22 ;  /* 0x00000016170e723e */ /* 0x000fe200000000ff */
[C---:B------:R-:W-:Y:S01]  /*7bf0*/  FMUL R49, R82.reuse, R49 ;  /* 0x0000003152317220 */ /* 0x040fe20000400000 */
[--C-:B------:R-:W-:Y:S01]  /*7c00*/  HADD2.F32 R88, -RZ, R93.reuse.H0_H0 ;  /* 0x2000005dff587230 */ /* 0x100fe20000004100 */
[----:B------:R-:W-:Y:S01]  /*7c10*/  F2FP.F16.F32.PACK_AB R15, R57, R56 ;  /* 0x00000038390f723e */ /* 0x000fe200000000ff */
[C---:B------:R-:W-:Y:S01]  /*7c20*/  FMUL R50, R82.reuse, R50 ;  /* 0x0000003252327220 */ /* 0x040fe20000400000 */
[----:B------:R-:W-:Y:S02]  /*7c30*/  HADD2.F32 R89, -RZ, R93.H1_H1 ;  /* 0x3000005dff597230 */ /* 0x000fe40000004100 */
[C---:B------:R-:W-:Y:S01]  /*7c40*/  FFMA R49, R83.reuse, R87, R49 ;  /* 0x0000005753317223 */ /* 0x040fe20000000031 */
[C---:B------:R-:W-:Y:S01]  /*7c50*/  FMUL R51, R82.reuse, R51 ;  /* 0x0000003352337220 */ /* 0x040fe20000400000 */
[--C-:B------:R-:W-:Y:S02]  /*7c60*/  HADD2.F32 R90, -RZ, R94.reuse.H0_H0 ;  /* 0x2000005eff5a7230 */ /* 0x100fe40000004100 */
[----:B------:R-:W-:Y:S01]  /*7c70*/  FFMA R50, R83, R88, R50 ;  /* 0x0000005853327223 */ /* 0x000fe20000000032 */
[C---:B------:R-:W-:Y:S01]  /*7c80*/  FMUL R52, R82.reuse, R52 ;  /* 0x0000003452347220 */ /* 0x040fe20000400000 */
[----:B------:R-:W-:Y:S01]  /*7c90*/  HADD2.F32 R91, -RZ, R94.H1_H1 ;  /* 0x3000005eff5b7230 */ /* 0x000fe20000004100 */
[----:B------:R-:W-:Y:S01]  /*7ca0*/  F2FP.F16.F32.PACK_AB R48, R49, R48 ;  /* 0x000000303130723e */ /* 0x000fe200000000ff */
[C---:B------:R-:W-:Y:S01]  /*7cb0*/  FFMA R51, R83.reuse, R89, R51 ;  /* 0x0000005953337223 */ /* 0x040fe20000000033 */
[----:B------:R-:W-:Y:S01]  /*7cc0*/  FFMA R52, R83, R90, R52 ;  /* 0x0000005a53347223 */ /* 0x000fe20000000034 */
[C---:B------:R-:W-:Y:S01]  /*7cd0*/  FMUL R53, R82.reuse, R53 ;  /* 0x0000003552357220 */ /* 0x040fe20000400000 */
[--C-:B------:R-:W-:Y:S02]  /*7ce0*/  HADD2.F32 R92, -RZ, R95.reuse.H0_H0 ;  /* 0x2000005fff5c7230 */ /* 0x100fe40000004100 */
        /* <DEDUP_REMOVED lines=24> */
[C---:B------:R-:W-:Y:S01]  /*7e70*/  FFMA R44, R83.reuse, R98, R44 ;  /* 0x00000062532c7223 */ /* 0x040fe2000000002c */
[C---:B------:R-:W-:Y:S01]  /*7e80*/  FMUL R45, R82.reuse, R45 ;  /* 0x0000002d522d7220 */ /* 0x040fe20000400000 */
[--C-:B------:R-:W-:Y:S02]  /*7e90*/  HADD2.F32 R100, -RZ, R103.reuse.H0_H0 ;  /* 0x20000067ff647230 */ /* 0x100fe40000004100 */
[C---:B------:R-:W-:Y:S01]  /*7ea0*/  FMUL R46, R82.reuse, R46 ;  /* 0x0000002e522e7220 */ /* 0x040fe20000400000 */
[----:B------:R-:W-:Y:S01]  /*7eb0*/  HADD2.F32 R101, -RZ, R103.H1_H1 ;  /* 0x30000067ff657230 */ /* 0x000fe20000004100 */
[----:B------:R-:W-:Y:S01]  /*7ec0*/  MOV R0, UR42 ;  /* 0x0000002a00007c02 */ /* 0x000fe20008000f00 */
[----:B------:R-:W-:Y:S01]  /*7ed0*/  FFMA R45, R83, R99, R45 ;  /* 0x00000063532d7223 */ /* 0x000fe2000000002d */
[----:B------:R-:W-:Y:S01]  /*7ee0*/  F2FP.F16.F32.PACK_AB R41, R43, R42 ;  /* 0x0000002a2b29723e */ /* 0x000fe200000000ff */
[----:B------:R-:W-:Y:S01]  /*7ef0*/  FFMA R46, R83, R100, R46 ;  /* 0x00000064532e7223 */ /* 0x000fe2000000002e */
[----:B------:R-:W-:Y:S01]  /*7f00*/  FMUL R47, R82, R47 ;  /* 0x0000002f522f7220 */ /* 0x000fe20000400000 */
[--C-:B------:R-:W-:Y:S01]  /*7f10*/  HADD2.F32 R102, -RZ, R108.reuse.H0_H0 ;  /* 0x2000006cff667230 */ /* 0x100fe20000004100 */
[----:B------:R-:W-:Y:S01]  /*7f20*/  F2FP.F16.F32.PACK_AB R42, R45, R44 ;  /* 0x0000002c2d2a723e */ /* 0x000fe200000000ff */
[----:B------:R-:W-:Y:S02]  /*7f30*/  IMAD R0, R0, 0x1c00, R146 ;  /* 0x00001c0000007824 */ /* 0x000fe400078e0292 */
[C---:B------:R-:W-:Y:S01]  /*7f40*/  FFMA R47, R83.reuse, R101, R47 ;  /* 0x00000065532f7223 */ /* 0x040fe2000000002f */
[C---:B------:R-:W-:Y:S01]  /*7f50*/  FMUL R32, R82.reuse, R32 ;  /* 0x0000002052207220 */ /* 0x040fe20000400000 */
[----:B------:R-:W-:Y:S02]  /*7f60*/  HADD2.F32 R103, -RZ, R108.H1_H1 ;  /* 0x3000006cff677230 */ /* 0x000fe40000004100 */
[----:B------:R-:W-:Y:S01]  /*7f70*/  FMUL R33, R82, R33 ;  /* 0x0000002152217220 */ /* 0x000fe20000400000 */
[--C-:B------:R-:W-:Y:S01]  /*7f80*/  HADD2.F32 R104, -RZ, R109.reuse.H0_H0 ;  /* 0x2000006dff687230 */ /* 0x100fe20000004100 */
[----:B------:R-:W-:Y:S01]  /*7f90*/  LEA R0, R0, UR40, 0x1 ;  /* 0x0000002800007c11 */ /* 0x000fe2000f8e08ff */
[----:B------:R-:W-:Y:S01]  /*7fa0*/  FFMA R32, R83, R102, R32 ;  /* 0x0000006653207223 */ /* 0x000fe20000000020 */
[----:B------:R-:W-:Y:S01]  /*7fb0*/  F2FP.F16.F32.PACK_AB R43, R47, R46 ;  /* 0x0000002e2f2b723e */ /* 0x000fe200000000ff */
[----:B------:R-:W-:Y:S01]  /*7fc0*/  FFMA R33, R83, R103, R33 ;  /* 0x0000006753217223 */ /* 0x000fe20000000021 */
[C---:B------:R-:W-:Y:S01]  /*7fd0*/  FMUL R34, R82.reuse, R34 ;  /* 0x0000002252227220 */ /* 0x040fe20000400000 */
[----:B------:R-:W-:Y:S01]  /*7fe0*/  HADD2.F32 R105, -RZ, R109.H1_H1 ;  /* 0x3000006dff697230 */ /* 0x000fe20000004100 */
[----:B------:R1:W-:Y:S01]  /*7ff0*/  STSM.16.M88.4 [R0+0x400], R64 ;  /* 0x0004004000007844 */ /* 0x0003e20000000200 */
[C---:B------:R-:W-:Y:S01]  /*8000*/  FMUL R35, R82.reuse, R35 ;  /* 0x0000002352237220 */ /* 0x040fe20000400000 */
[--C-:B------:R-:W-:Y:S01]  /*8010*/  HADD2.F32 R106, -RZ, R110.reuse.H0_H0 ;  /* 0x2000006eff6a7230 */ /* 0x100fe20000004100 */
[----:B------:R-:W-:Y:S05]  /*8020*/  F2FP.F16.F32.PACK_AB R32, R33, R32 ;  /* 0x000000202120723e */ /* 0x000fea00000000ff */
[----:B------:R1:W-:Y:S01]  /*8030*/  STSM.16.M88.4 [R0+0xc00], R12 ;  /* 0x000c000c00007844 */ /* 0x0003e20000000200 */
[C---:B------:R-:W-:Y:S01]  /*8040*/  FFMA R34, R83.reuse, R104, R34 ;  /* 0x0000006853227223 */ /* 0x040fe20000000022 */
[----:B------:R-:W-:Y:S01]  /*8050*/  FFMA R35, R83, R105, R35 ;  /* 0x0000006953237223 */ /* 0x000fe20000000023 */
[C---:B------:R-:W-:Y:S01]  /*8060*/  FMUL R36, R82.reuse, R36 ;  /* 0x0000002452247220 */ /* 0x040fe20000400000 */
[----:B------:R-:W-:Y:S04]  /*8070*/  HADD2.F32 R107, -RZ, R110.H1_H1 ;  /* 0x3000006eff6b7230 */ /* 0x000fe80000004100 */
        /* <DEDUP_REMOVED lines=8> */
[----:B------:R-:W-:Y:S02]  /*8100*/  HADD2.F32 R109, -RZ, R111.H1_H1 ;  /* 0x3000006fff6d7230 */ /* 0x000fe40000004100 */
[C---:B------:R-:W-:Y:S01]  /*8110*/  FMUL R39, R82.reuse, R39 ;  /* 0x0000002752277220 */ /* 0x040fe20000400000 */
[--C-:B------:R-:W-:Y:S01]  /*8120*/  HADD2.F32 R110, -RZ, R116.reuse.H0_H0 ;  /* 0x20000074ff6e7230 */ /* 0x100fe20000004100 */
[----:B------:R-:W-:Y:S01]  /*8130*/  F2FP.F16.F32.PACK_AB R34, R37, R36 ;  /* 0x000000242522723e */ /* 0x000fe200000000ff */
        /* <DEDUP_REMOVED lines=10> */
[----:B------:R-:W-:Y:S01]  /*81e0*/  HADD2.F32 R113, -RZ, R117.H1_H1 ;  /* 0x30000075ff717230 */ /* 0x000fe20000004100 */
[----:B------:R1:W-:Y:S01]  /*81f0*/  STSM.16.M88.4 [R0+0x2400], R32 ;  /* 0x0024002000007844 */ /* 0x0003e20000000200 */
        /* <DEDUP_REMOVED lines=11> */
[C---:B------:R-:W-:Y:S01]  /*82b0*/  FFMA R29, R83.reuse, R115, R29 ;  /* 0x00000073531d7223 */ /* 0x040fe2000000001d */
[C---:B------:R-:W-:Y:S01]  /*82c0*/  FMUL R30, R82.reuse, R30 ;  /* 0x0000001e521e7220 */ /* 0x040fe20000400000 */
[----:B------:R-:W-:Y:S02]  /*82d0*/  HADD2.F32 R117, -RZ, R119.H1_H1 ;  /* 0x30000077ff757230 */ /* 0x000fe40000004100 */
[C---:B------:R-:W-:Y:S01]  /*82e0*/  FMUL R31, R82.reuse, R31 ;  /* 0x0000001f521f7220 */ /* 0x040fe20000400000 */
[--C-:B------:R-:W-:Y:S02]  /*82f0*/  HADD2.F32 R118, -RZ, R124.reuse.H0_H0 ;  /* 0x2000007cff767230 */ /* 0x100fe40000004100 */
[C---:B------:R-:W-:Y:S01]  /*8300*/  FMUL R4, R82.reuse, R4 ;  /* 0x0000000452047220 */ /* 0x040fe20000400000 */
[----:B------:R-:W-:Y:S02]  /*8310*/  HADD2.F32 R119, -RZ, R124.H1_H1 ;  /* 0x3000007cff777230 */ /* 0x000fe40000004100 */
[C---:B------:R-:W-:Y:S01]  /*8320*/  FMUL R5, R82.reuse, R5 ;  /* 0x0000000552057220 */ /* 0x040fe20000400000 */
[--C-:B------:R-:W-:Y:S02]  /*8330*/  HADD2.F32 R120, -RZ, R125.reuse.H0_H0 ;  /* 0x2000007dff787230 */ /* 0x100fe40000004100 */
[C---:B------:R-:W-:Y:S01]  /*8340*/  FFMA R30, R83.reuse, R116, R30 ;  /* 0x00000074531e7223 */ /* 0x040fe2000000001e */
[----:B------:R-:W-:Y:S02]  /*8350*/  HADD2.F32 R121, -RZ, R125.H1_H1 ;  /* 0x3000007dff797230 */ /* 0x000fe40000004100 */
[C---:B------:R-:W-:Y:S01]  /*8360*/  FMUL R6, R82.reuse, R6 ;  /* 0x0000000652067220 */ /* 0x040fe20000400000 */
[C---:B------:R-:W-:Y:S01]  /*8370*/  FFMA R31, R83.reuse, R117, R31 ;  /* 0x00000075531f7223 */ /* 0x040fe2000000001f */
[--C-:B------:R-:W-:Y:S02]  /*8380*/  HADD2.F32 R122, -RZ, R126.reuse.H0_H0 ;  /* 0x2000007eff7a7230 */ /* 0x100fe40000004100 */
[C---:B------:R-:W-:Y:S01]  /*8390*/  FMUL R7, R82.reuse, R7 ;  /* 0x0000000752077220 */ /* 0x040fe20000400000 */
        /* <DEDUP_REMOVED lines=10> */
[----:B------:R-:W-:Y:S01]  /*8440*/  FMUL R11, R82, R11 ;  /* 0x0000000b520b7220 */ /* 0x000fe20000400000 */
[C---:B------:R-:W-:Y:S01]  /*8450*/  FFMA R8, R83.reuse, R122, R8 ;  /* 0x0000007a53087223 */ /* 0x040fe20000000008 */
[C---:B------:R-:W-:Y:S01]  /*8460*/  FFMA R9, R83.reuse, R123, R9 ;  /* 0x0000007b53097223 */ /* 0x040fe20000000009 */
[C---:B------:R-:W-:Y:S01]  /*8470*/  FFMA R10, R83.reuse, R124, R10 ;  /* 0x0000007c530a7223 */ /* 0x040fe2000000000a */
[----:B------:R-:W-:Y:S01]  /*8480*/  FFMA R11, R83, R125, R11 ;  /* 0x0000007d530b7223 */ /* 0x000fe2000000000b */
[----:B------:R-:W-:Y:S01]  /*8490*/  F2FP.F16.F32.PACK_AB R26, R29, R28 ;  /* 0x0000001c1d1a723e */ /* 0x000fe200000000ff */
[----:B------:R-:W-:Y:S01]  /*84a0*/  UIADD3 UR32, UPT, UPT, UR42, 0x1, URZ ;  /* 0x000000012a207890 */ /* 0x000fe2000fffe0ff */
[----:B------:R-:W-:Y:S01]  /*84b0*/  F2FP.F16.F32.PACK_AB R27, R31, R30 ;  /* 0x0000001e1f1b723e */ /* 0x000fe200000000ff */
[----:B------:R-:W-:Y:S01]  /*84c0*/  BSSY.RECONVERGENT B0, `(.L_x_130) ;  /* 0x0000038000007945 */ /* 0x000fe20003800200 */
[----:B------:R-:W-:Y:S02]  /*84d0*/  F2FP.F16.F32.PACK_AB R4, R5, R4 ;  /* 0x000000040504723e */ /* 0x000fe400000000ff */
[----:B------:R-:W-:Y:S01]  /*84e0*/  F2FP.F16.F32.PACK_AB R5, R7, R6 ;  /* 0x000000060705723e */ /* 0x000fe200000000ff */
[----:B------:R1:W-:Y:S01]  /*84f0*/  STSM.16.M88.4 [R0+0x2c00], R24 ;  /* 0x002c001800007844 */ /* 0x0003e20000000200 */
[----:B------:R-:W-:Y:S02]  /*8500*/  F2FP.F16.F32.PACK_AB R6, R9, R8 ;  /* 0x000000080906723e */ /* 0x000fe400000000ff */
[----:B------:R-:W-:Y:S05]  /*8510*/  F2FP.F16.F32.PACK_AB R7, R11, R10 ;  /* 0x0000000a0b07723e */ /* 0x000fea00000000ff */
[----:B------:R1:W-:Y:S01]  /*8520*/  STSM.16.M88.4 [R0+0x3400], R4 ;  /* 0x0034000400007844 */ /* 0x0003e20000000200 */
[----:B------:R-:W-:Y:S01]  /*8530*/  @!PT LDS RZ, [RZ] ;  /* 0x00000000fffff984 */ /* 0x000fe20000000800 */
[----:B------:R-:W-:Y:S01]  /*8540*/  @!PT LDS RZ, [RZ] ;  /* 0x00000000fffff984 */ /* 0x000fe20000000800 */
[----:B------:R-:W-:Y:S01]  /*8550*/  @!PT LDS RZ, [RZ] ;  /* 0x00000000fffff984 */ /* 0x000fe20000000800 */
[----:B------:R-:W-:Y:S01]  /*8560*/  @!PT LDS RZ, [RZ] ;  /* 0x00000000fffff984 */ /* 0x000fe20000000800 */
[----:B------:R2:W-:Y:S07]  /*8570*/  MEMBAR.ALL.CTA ;  /* 0x0000000000007992 */ /* 0x0005ee0000008000 */
[----:B--2---:R-:W2:Y:S02]  /*8580*/  FENCE.VIEW.ASYNC.S ;  /* 0x00000000000073c6 */ /* 0x004ea40000000000 */
[----:B--2---:R-:W-:Y:S06]  /*8590*/  BAR.SYNC.DEFER_BLOCKING 0x1, 0x80 ;  /* 0x0042000000007b1d */ /* 0x004fec0000010000 */
[----:B------:R-:W-:Y:S05]  /*85a0*/  @P0 BRA `(.L_x_131) ;  /* 0x0000000000a40947 */ /* 0x000fea0003800000 */
[----:B------:R-:W-:Y:S01]  /*85b0*/  R2UR UR17, R140 ;  /* 0x000000008c1172ca */ /* 0x000fe200000e0000 */
[----:B------:R-:W-:Y:S01]  /*85c0*/  UIADD3 UR34, UP0, UPT, UR48, 0x680, URZ ;  /* 0x0000068030227890 */ /* 0x000fe2000ff1e0ff */
[----:B------:R-:W-:Y:S01]  /*85d0*/  R2UR UR18, R141 ;  /* 0x000000008d1272ca */ /* 0x000fe200000e0000 */
[----:B------:R-:W-:Y:S02]  /*85e0*/  UIMAD UR28, UR42, 0x3800, UR40 ;  /* 0x000038002a1c78a4 */ /* 0x000fe4000f8e0228 */
[----:B------:R-:W-:Y:S02]  /*85f0*/  UIADD3.X UR35, UPT, UPT, URZ, UR49, URZ, UP0, !UPT ;  /* 0x00000031ff237290 */ /* 0x000fe400087fe4ff */
[----:B------:R-:W-:Y:S01]  /*8600*/  UIADD3 UR16, UPT, UPT, UR28, 0x400, URZ ;  /* 0x000004001c107890 */ /* 0x000fe2000fffe0ff */
[----:B------:R-:W-:Y:S01]  /*8610*/  UMOV UR19, UR36 ;  /* 0x0000002400137c82 */ /* 0x000fe20008000000 */
[----:B------:R-:W-:Y:S01]  /*8620*/  UIADD3 UR12, UPT, UPT, UR28, 0xc00, URZ ;  /* 0x00000c001c0c7890 */ /* 0x000fe2000fffe0ff */
[----:B------:R-:W-:Y:S03]  /*8630*/  UMOV UR15, UR36 ;  /* 0x00000024000f7c82 */ /* 0x000fe60008000000 */
[----:B------:R-:W-:Y:S02]  /*8640*/  UIMAD UR17, UR17, 0x70, URZ ;  /* 0x00000070111178a4 */ /* 0x000fe4000f8e02ff */
[----:B------:R-:W-:Y:S02]  /*8650*/  USHF.L.U32 UR18, UR18, 0x6, URZ ;  /* 0x0000000612127899 */ /* 0x000fe400080006ff */
[----:B------:R-:W-:Y:S02]  /*8660*/  UIADD3 UR13, UPT, UPT, UR17, 0x10, URZ ;  /* 0x00000010110d7890 */ /* 0x000fe4000fffe0ff */
[----:B------:R-:W-:Y:S02]  /*8670*/  UIADD3 UR8, UPT, UPT, UR28, 0x1400, URZ ;  /* 0x000014001c087890 */ /* 0x000fe4000fffe0ff */
[----:B------:R-:W-:Y:S01]  /*8680*/  UIADD3 UR9, UPT, UPT, UR17, 0x20, URZ ;  /* 0x0000002011097890 */ /* 0x000fe2000fffe0ff */
[----:B------:R-:W-:Y:S02]  /*8690*/  UMOV UR14, UR18 ;  /* 0x00000012000e7c82 */ /* 0x000fe40008000000 */
[----:B------:R2:W-:Y:S01]  /*86a0*/  UTMASTG.3D [UR16], [UR34] ;  /* 0x00000010220073b5 */ /* 0x0005e20008010000 */
[----:B------:R-:W-:Y:S01]  /*86b0*/  UMOV UR11, UR36 ;  /* 0x00000024000b7c82 */ /* 0x000fe20008000000 */
[----:B------:R-:W-:Y:S01]  /*86c0*/  UMOV UR10, UR18 ;  /* 0x00000012000a7c82 */ /* 0x000fe20008000000 */
[----:B------:R-:W-:Y:S02]  /*86d0*/  UIADD3 UR4, UPT, UPT, UR28, 0x1c00, URZ ;  /* 0x00001c001c047890 */ /* 0x000fe4000fffe0ff */
[----:B------:R-:W-:Y:S01]  /*86e0*/  UIADD3 UR5, UPT, UPT, UR17, 0x30, URZ ;  /* 0x0000003011057890 */ /* 0x000fe2000fffe0ff */
[----:B------:R-:W-:Y:S01]  /*86f0*/  UMOV UR7, UR36 ;  /* 0x0000002400077c82 */ /* 0x000fe20008000000 */
[----:B------:R2:W-:Y:S01]  /*8700*/  UTMASTG.3D [UR12], [UR34] ;  /* 0x0000000c220073b5 */ /* 0x0005e20008010000 */
[----:B------:R-:W-:Y:S01]  /*8710*/  UMOV UR6, UR18 ;  /* 0x0000001200067c82 */ /* 0x000fe20008000000 */
[----:B------:R-:W-:Y:S02]  /*8720*/  UIADD3 UR20, UPT, UPT, UR28, 0x2400, URZ ;  /* 0x000024001c147890 */ /* 0x000fe4000fffe0ff */
[----:B------:R-:W-:Y:S01]  /*8730*/  UIADD3 UR21, UPT, UPT, UR17, 0x40, URZ ;  /* 0x0000004011157890 */ /* 0x000fe2000fffe0ff */
[----:B------:R-:W-:Y:S01]  /*8740*/  UMOV UR23, UR36 ;  /* 0x0000002400177c82 */ /* 0x000fe20008000000 */
[----:B------:R-:W-:Y:S01]  /*8750*/  UMOV UR22, UR18 ;  /* 0x0000001200167c82 */ /* 0x000fe20008000000 */
[----:B------:R2:W-:Y:S01]  /*8760*/  UTMASTG.3D [UR8], [UR34] ;  /* 0x00000008220073b5 */ /* 0x0005e20008010000 */
[----:B------:R-:W-:Y:S02]  /*8770*/  UIADD3 UR24, UPT, UPT, UR28, 0x2c00, URZ ;  /* 0x00002c001c187890 */ /* 0x000fe4000fffe0ff */
[----:B------:R-:W-:Y:S01]  /*8780*/  UIADD3 UR25, UPT, UPT, UR17, 0x50, URZ ;  /* 0x0000005011197890 */ /* 0x000fe2000fffe0ff */
[----:B------:R-:W-:Y:S01]  /*8790*/  UMOV UR27, UR36 ;  /* 0x00000024001b7c82 */ /* 0x000fe20008000000 */
[----:B------:R-:W-:Y:S01]  /*87a0*/  UMOV UR26, UR18 ;  /* 0x00000012001a7c82 */ /* 0x000fe20008000000 */
[----:B------:R-:W-:Y:S01]  /*87b0*/  UIADD3 UR28, UPT, UPT, UR28, 0x3400, URZ ;  /* 0x000034001c1c7890 */ /* 0x000fe2000fffe0ff */
[----:B------:R2:W-:Y:S01]  /*87c0*/  UTMASTG.3D [UR4], [UR34] ;  /* 0x00000004220073b5 */ /* 0x0005e20008010000 */
[----:B------:R-:W-:Y:S01]  /*87d0*/  UIADD3 UR29, UPT, UPT, UR17, 0x60, URZ ;  /* 0x00000060111d7890 */ /* 0x000fe2000fffe0ff */
[----:B------:R-:W-:Y:S01]  /*87e0*/  UMOV UR31, UR36 ;  /* 0x00000024001f7c82 */ /* 0x000fe20008000000 */
[----:B------:R-:W-:Y:S01]  /*87f0*/  UMOV UR30, UR18 ;  /* 0x00000012001e7c82 */ /* 0x000fe20008000000 */
[----:B------:R2:W-:Y:S01]  /*8800*/  UTMASTG.3D [UR20], [UR34] ;  /* 0x00000014220073b5 */ /* 0x0005e20008010000 */
[----:B------:R2:W-:Y:S05]  /*8810*/  UTMASTG.3D [UR24], [UR34] ;  /* 0x00000018220073b5 */ /* 0x0005ea0008010000 */
[----:B------:R2:W-:Y:S02]  /*8820*/  UTMASTG.3D [UR28], [UR34] ;  /* 0x0000001c220073b5 */ /* 0x0005e40008010000 */
[----:B--2---:R0:W-:Y:S02]  /*8830*/  UTMACMDFLUSH ;  /* 0x00000000000079b7 */ /* 0x0041e40000000000 */
.L_x_131:
[----:B------:R-:W-:Y:S05]  /*8840*/  BSYNC.RECONVERGENT B0 ;  /* 0x0000000000007941 */ /* 0x000fea0003800200 */
.L_x_130:
[----:B------:R-:W-:Y:S04]  /*8850*/  BSSY.RECONVERGENT B0, `(.L_x_132) ;  /* 0x0000003000007945 */ /* 0x000fe80003800200 */
[----:B------:R-:W-:Y:S05]  /*8860*/  @P0 BRA `(.L_x_133) ;  /* 0x0000000000040947 */ /* 0x000fea0003800000 */
[----:B------:R-:W-:Y:S04]  /*8870*/  DEPBAR.LE SB0, 0x0 ;  /* 0x000080000000791a */ /* 0x000fe80000000000 */
.L_x_133:
[----:B------:R-:W-:Y:S05]  /*8880*/  BSYNC.RECONVERGENT B0 ;  /* 0x0000000000007941 */ /* 0x000fea0003800200 */
.L_x_132:
[----:B------:R-:W-:Y:S01]  /*8890*/  BAR.SYNC.DEFER_BLOCKING 0x1, 0x80 ;  /* 0x0042000000007b1d */ /* 0x000fe20000010000 */
[----:B------:R-:W-:Y:S01]  /*88a0*/  UIADD3 UR41, UPT, UPT, UR41, 0x1, URZ ;  /* 0x0000000129297890 */ /* 0x000fe2000fffe0ff */
[----:B------:R-:W-:Y:S03]  /*88b0*/  IADD3 R81, PT, PT, R81, 0x1, RZ ;  /* 0x0000000151517810 */ /* 0x000fe60007ffe0ff */
[----:B------:R-:W-:Y:S09]  /*88c0*/  UISETP.NE.AND UP0, UPT, UR41, URZ, UPT ;  /* 0x000000ff2900728c */ /* 0x000ff2000bf05270 */
[----:B------:R-:W-:Y:S05]  /*88d0*/  BRA.U !UP0, `(.L_x_134) ;  /* 0x0000000108287547 */ /* 0x000fea000b800000 */
[----:B------:R-:W-:Y:S01]  /*88e0*/  ISETP.NE.AND P0, PT, R156, RZ, PT ;  /* 0x000000ff9c00720c */ /* 0x000fe20003f05270 */
[----:B-1----:R-:W-:Y:S11]  /*88f0*/  IMAD.U32 R0, RZ, RZ, UR37 ;  /* 0x00000025ff007e24 */ /* 0x002ff6000f8e00ff */
[----:B------:R-:W-:Y:S01]  /*8900*/  @!UPT UIADD3 URZ, UPT, UPT, URZ, URZ, URZ ;  /* 0x000000fffffff290 */ /* 0x000fe2000fffe0ff */
[C---:B------:R-:W-:Y:S01]  /*8910*/  @P0 LEA R2, R149.reuse, UR40, 0x3 ;  /* 0x0000002895020c11 */ /* 0x040fe2000f8e18ff */
[----:B------:R-:W-:Y:S04]  /*8920*/  VIADD R149, R149, 0x1 ;  /* 0x0000000195957836 */ /* 0x000fe80000000000 */
[----:B------:R-:W-:Y:S05]  /*8930*/  @P0 VIADD R2, R2, 0x240 ;  /* 0x0000024002020836 */ /* 0x000fea0000000000 */
[----:B------:R-:W-:Y:S04]  /*8940*/  @P0 PRMT R0, R0, 0x654, R2 ;  /* 0x0000065400000816 */ /* 0x000fe80000000002 */
[----:B------:R2:W-:Y:S01]  /*8950*/  @P0 SYNCS.ARRIVE.TRANS64.RED.A1T0 RZ, [R0+URZ], RZ ;  /* 0x000000ff00ff09a7 */ /* 0x0005e200081004ff */
[C---:B------:R-:W-:Y:S04]  /*8960*/  ISETP.NE.AND P0, PT, R149.reuse, 0x2, PT ;  /* 0x000000029500780c */ /* 0x040fe80003f05270 */
[----:B------:R-:W-:Y:S09]  /*8970*/  SEL R149, R149, RZ, P0 ;  /* 0x000000ff95957207 */ /* 0x000ff20000000000 */
.L_x_134:
[----:B------:R-:W-:Y:S01]  /*8980*/  ISETP.NE.AND P2, PT, R154, RZ, PT ;  /* 0x000000ff9a00720c */ /* 0x000fe20003f45270 */
[----:B------:R-:W-:Y:S01]  /*8990*/  UISETP.NE.AND UP0, UPT, UR32, 0x2, UPT ;  /* 0x000000022000788c */ /* 0x000fe2000bf05270 */
[----:B------:R-:W-:Y:S01]  /*89a0*/  ISETP.NE.AND P0, PT, R155, 0x2, PT ;  /* 0x000000029b00780c */ /* 0x000fe20003f05270 */
[----:B------:R-:W-:Y:S01]  /*89b0*/  IMAD.IADD R140, R79, 0x1, R138 ;  /* 0x000000014f8c7824 */ /* 0x000fe200078e028a */
[----:B------:R-:W-:Y:S01]  /*89c0*/  ISETP.NE.AND P1, PT, R81, 0x4, PT ;  /* 0x000000045100780c */ /* 0x000fe20003f25270 */
[----:B------:R-:W-:Y:S01]  /*89d0*/  USEL UR4, URZ, 0x1, UP0 ;  /* 0x00000001ff047887 */ /* 0x000fe20008000000 */
[----:B------:R-:W-:Y:S01]  /*89e0*/  SEL R2, RZ, 0x1, P0 ;  /* 0x00000001ff027807 */ /* 0x000fe20000000000 */
[----:B------:R-:W-:Y:S01]  /*89f0*/  USEL UR42, UR32, URZ, UP0 ;  /* 0x000000ff202a7287 */ /* 0x000fe20008000000 */
[----:B-12---:R-:W-:Y:S01]  /*8a00*/  SEL R0, RZ, 0x1, P1 ;  /* 0x00000001ff007807 */ /* 0x006fe20000800000 */
[----:B------:R-:W-:Y:S01]  /*8a10*/  IMAD.IADD R141, R80, 0x1, R139 ;  /* 0x00000001508d7824 */ /* 0x000fe200078e028b */
[----:B------:R-:W-:Y:S02]  /*8a20*/  LOP3.LUT R150, R150, R2, RZ, 0x3c, !PT ;  /* 0x0000000296967212 */ /* 0x000fe400078e3cff */
[----:B------:R-:W-:Y:S02]  /*8a30*/  LOP3.LUT R152, R152, UR4, RZ, 0x3c, !PT ;  /* 0x0000000498987c12 */ /* 0x000fe4000f8e3cff */
[----:B------:R-:W-:Y:S02]  /*8a40*/  @P2 R2UR UR36, R148 ;  /* 0x00000000942422ca */ /* 0x000fe400000e0000 */
[----:B------:R-:W-:Y:S02]  /*8a50*/  LOP3.LUT R151, R151, R0, RZ, 0x3c, !PT ;  /* 0x0000000097977212 */ /* 0x000fe400078e3cff */
[----:B------:R-:W-:Y:S02]  /*8a60*/  SEL R155, R155, RZ, P0 ;  /* 0x000000ff9b9b7207 */ /* 0x000fe40000000000 */
[----:B------:R-:W-:Y:S01]  /*8a70*/  SEL R81, R81, RZ, P1 ;  /* 0x000000ff51517207 */ /* 0x000fe20000800000 */
[----:B------:R-:W-:Y:S08]  /*8a80*/  @P2 BRA `(.L_x_135) ;  /* 0xffffffd4002c2947 */ /* 0x000ff0000383ffff */
[----:B------:R-:W-:-:S09]  /*8a90*/  UISETP.NE.AND UP0, UPT, UR44, URZ, UPT ;  /* 0x000000ff2c00728c */ /* 0x000fd2000bf05270 */
[----:B------:R-:W-:Y:S05]  /*8aa0*/  BRA.U !UP0, `(.L_x_136) ;  /* 0x0000000108487547 */ /* 0x000fea000b800000 */
[----:B------:R-:W1:Y:S02]  /*8ab0*/  LDCU.64 UR4, c[0x0][0x890] ;  /* 0x00011200ff0477ac */ /* 0x000e640008000a00 */
[----:B-1----:R-:W-:-:S04]  /*8ac0*/  UISETP.NE.U32.AND UP0, UPT, UR4, URZ, UPT ;  /* 0x000000ff0400728c */ /* 0x002fc8000bf05070 */
[----:B------:R-:W-:-:S09]  /*8ad0*/  UISETP.NE.AND.EX UP0, UPT, UR5, URZ, UPT, UP0 ;  /* 0x000000ff0500728c */ /* 0x000fd2000bf05300 */
[----:B------:R-:W-:Y:S05]  /*8ae0*/  BRA.U UP0, `(.L_x_137) ;  /* 0x00000001000c7547 */ /* 0x000fea000b800000 */
[----:B------:R-:W-:-:S13]  /*8af0*/  FSETP.NEU.AND P0, PT, R83, RZ, PT ;  /* 0x000000ff5300720b */ /* 0x000fda0003f0d000 */
[----:B------:R-:W-:Y:S05]  /*8b00*/  @!P0 EXIT ;  /* 0x000000000000894d */ /* 0x000fea0003800000 */
[----:B------:R-:W-:Y:S05]  /*8b10*/  BRA `(.L_x_136) ;  /* 0x00000000002c7947 */ /* 0x000fea0003800000 */
.L_x_137:
[----:B------:R-:W-:Y:S01]  /*8b20*/  LOP3.LUT P0, RZ, R142, 0xff, RZ, 0xc0, !PT ;  /* 0x000000ff8eff7812 */ /* 0x000fe2000780c0ff */
[----:B------:R-:W-:-:S12]  /*8b30*/  BSSY.RECONVERGENT B0, `(.L_x_136) ;  /* 0x0000009000007945 */ /* 0x000fd80003800200 */
[----:B------:R-:W-:Y:S05]  /*8b40*/  @P0 BRA `(.L_x_138) ;  /* 0x0000000000140947 */ /* 0x000fea0003800000 */
[----:B------:R-:W1:Y:S02]  /*8b50*/  LDCU.64 UR4, c[0x0][0x888] ;  /* 0x00011100ff0477ac */ /* 0x000e640008000a00 */
[----:B-1----:R-:W-:-:S04]  /*8b60*/  ISETP.NE.U32.AND P0, PT, RZ, UR4, PT ;  /* 0x00000004ff007c0c */ /* 0x002fc8000bf05070 */
[----:B------:R-:W-:-:S13]  /*8b70*/  ISETP.NE.AND.EX P0, PT, RZ, UR5, PT, P0 ;  /* 0x00000005ff007c0c */ /* 0x000fda000bf05300 */
[----:B------:R-:W-:Y:S05]  /*8b80*/  @!P0 EXIT ;  /* 0x000000000000894d */ /* 0x000fea0003800000 */
[----:B------:R-:W-:Y:S05]  /*8b90*/  BRA `(.L_x_139) ;  /* 0x0000000000087947 */ /* 0x000fea0003800000 */
.L_x_138:
[----:B------:R-:W-:-:S13]  /*8ba0*/  FSETP.NEU.AND P0, PT, R83, RZ, PT ;  /* 0x000000ff5300720b */ /* 0x000fda0003f0d000 */
[----:B------:R-:W-:Y:S05]  /*8bb0*/  @!P0 EXIT ;  /* 0x000000000000894d */ /* 0x000fea0003800000 */
.L_x_139:
[----:B------:R-:W-:Y:S05]  /*8bc0*/  BSYNC.RECONVERGENT B0 ;  /* 0x0000000000007941 */ /* 0x000fea0003800200 */
.L_x_136:
[----:B------:R-:W-:-:S04]  /*8bd0*/  DEPBAR.LE SB0, 0x0 ;  /* 0x000080000000791a */ /* 0x000fc80000000000 */
[----:B------:R-:W-:Y:S05]  /*8be0*/  EXIT ;  /* 0x000000000000794d */ /* 0x000fea0003800000 */
.L_x_20:
[----:B--2---:R2:W1:Y:S02]  /*8bf0*/  SYNCS.PHASECHK.TRANS64.TRYWAIT P0, [R2+URZ+0x2d0], R3 ;  /* 0x0002d003020075a7 */ /* 0x00446400080011ff */
[----:B-1----:R-:W-:Y:S05]  /*8c00*/  @!P0 NANOSLEEP.SYNCS 0x989680 ;  /* 0x009896800000895d */ /* 0x002fea0003900000 */
[----:B------:R-:W1:Y:S02]  /*8c10*/  @!P0 SYNCS.PHASECHK.TRANS64 P0, [R2+URZ+0x2d0], R3 ;  /* 0x0002d003020085a7 */ /* 0x000e6400080010ff */
[----:B-1----:R-:W-:Y:S05]  /*8c20*/  @!P0 BRA `(.L_x_20) ;  /* 0xfffffffc00f08947 */ /* 0x002fea000383ffff */
[----:B------:R-:W-:Y:S05]  /*8c30*/  BRA `(.L_x_140) ;  /* 0xffffff8c005c7947 */ /* 0x000fea000383ffff */
.L_x_23:
[----:B-1----:R-:W-:Y:S07]  /*8c40*/  MOV R2, UR33 ;  /* 0x0000002100027c02 */ /* 0x002fee0008000f00 */
.L_x_141:
[----:B-1----:R1:W2:Y:S02]  /*8c50*/  SYNCS.PHASECHK.TRANS64.TRYWAIT P0, [R2+URZ+0x118], R4 ;  /* 0x00011804020075a7 */ /* 0x0022a400080011ff */
[----:B--2---:R-:W-:Y:S05]  /*8c60*/  @!P0 NANOSLEEP.SYNCS 0x989680 ;  /* 0x009896800000895d */ /* 0x004fea0003900000 */
[----:B------:R-:W2:Y:S02]  /*8c70*/  @!P0 SYNCS.PHASECHK.TRANS64 P0, [R2+URZ+0x118], R4 ;  /* 0x00011804020085a7 */ /* 0x000ea400080010ff */
[----:B--2---:R-:W-:Y:S05]  /*8c80*/  @!P0 BRA `(.L_x_141) ;  /* 0xfffffffc00f08947 */ /* 0x004fea000383ffff */
[----:B------:R-:W-:Y:S05]  /*8c90*/  BRA `(.L_x_22) ;  /* 0xffffff8c00ac7947 */ /* 0x000fea000383ffff */
.L_x_29:
[----:B-1----:R-:W-:Y:S07]  /*8ca0*/  MOV R2, UR17 ;  /* 0x0000001100027c02 */ /* 0x002fee0008000f00 */
.L_x_142:
[----:B-1----:R1:W2:Y:S02]  /*8cb0*/  SYNCS.PHASECHK.TRANS64.TRYWAIT P0, [R2+URZ+0x118], R4 ;  /* 0x00011804020075a7 */ /* 0x0022a400080011ff */
[----:B--2---:R-:W-:Y:S05]  /*8cc0*/  @!P0 NANOSLEEP.SYNCS 0x989680 ;  /* 0x009896800000895d */ /* 0x004fea0003900000 */
[----:B------:R-:W2:Y:S02]  /*8cd0*/  @!P0 SYNCS.PHASECHK.TRANS64 P0, [R2+URZ+0x118], R4 ;  /* 0x00011804020085a7 */ /* 0x000ea400080010ff */
[----:B--2---:R-:W-:Y:S05]  /*8ce0*/  @!P0 BRA `(.L_x_142) ;  /* 0xfffffffc00f08947 */ /* 0x004fea000383ffff */
[----:B------:R-:W-:Y:S05]  /*8cf0*/  BRA `(.L_x_28) ;  /* 0xffffff9000547947 */ /* 0x000fea000383ffff */
.L_x_33:
[----:B-1----:R1:W2:Y:S02]  /*8d00*/  SYNCS.PHASECHK.TRANS64.TRYWAIT P0, [R2+URZ+0x260], R3 ;  /* 0x00026003020075a7 */ /* 0x0022a400080011ff */
[----:B--2---:R-:W-:Y:S05]  /*8d10*/  @!P0 NANOSLEEP.SYNCS 0x989680 ;  /* 0x009896800000895d */ /* 0x004fea0003900000 */
[----:B------:R-:W2:Y:S02]  /*8d20*/  @!P0 SYNCS.PHASECHK.TRANS64 P0, [R2+URZ+0x260], R3 ;  /* 0x00026003020085a7 */ /* 0x000ea400080010ff */
[----:B--2---:R-:W-:Y:S05]  /*8d30*/  @!P0 BRA `(.L_x_33) ;  /* 0xfffffffc00f08947 */ /* 0x004fea000383ffff */
[----:B------:R-:W-:Y:S05]  /*8d40*/  BRA `(.L_x_143) ;  /* 0xffffff9000e47947 */ /* 0x000fea000383ffff */
.L_x_37:
[----:B----4-:R-:W-:-:S07]  /*8d50*/  MOV R0, UR5 ;  /* 0x0000000500007c02 */ /* 0x010fce0008000f00 */
.L_x_144:
[----:B-1----:R1:W2:Y:S02]  /*8d60*/  SYNCS.PHASECHK.TRANS64.TRYWAIT P0, [R0+URZ], R2 ;  /* 0x00000002000075a7 */ /* 0x0022a400080011ff */
[----:B--2---:R-:W-:Y:S05]  /*8d70*/  @!P0 NANOSLEEP.SYNCS 0x989680 ;  /* 0x009896800000895d */ /* 0x004fea0003900000 */
[----:B------:R-:W2:Y:S02]  /*8d80*/  @!P0 SYNCS.PHASECHK.TRANS64 P0, [R0+URZ], R2 ;  /* 0x00000002000085a7 */ /* 0x000ea400080010ff */
[----:B--2---:R-:W-:Y:S05]  /*8d90*/  @!P0 BRA `(.L_x_144) ;  /* 0xfffffffc00f08947 */ /* 0x004fea000383ffff */
[----:B------:R-:W-:Y:S05]  /*8da0*/  BRA `(.L_x_145) ;  /* 0xffffff9800547947 */ /* 0x000fea000383ffff */
.L_x_38:
[----:B----4-:R-:W-:-:S07]  /*8db0*/  MOV R0, UR5 ;  /* 0x0000000500007c02 */ /* 0x010fce0008000f00 */
.L_x_146:
[----:B-1----:R1:W2:Y:S02]  /*8dc0*/  SYNCS.PHASECHK.TRANS64.TRYWAIT P0, [R0+URZ], R3 ;  /* 0x00000003000075a7 */ /* 0x0022a400080011ff */
[----:B--2---:R-:W-:Y:S05]  /*8dd0*/  @!P0 NANOSLEEP.SYNCS 0x989680 ;  /* 0x009896800000895d */ /* 0x004fea0003900000 */
[----:B------:R-:W2:Y:S02]  /*8de0*/  @!P0 SYNCS.PHASECHK.TRANS64 P0, [R0+URZ], R3 ;  /* 0x00000003000085a7 */ /* 0x000ea400080010ff */
[----:B--2---:R-:W-:Y:S05]  /*8df0*/  @!P0 BRA `(.L_x_146) ;  /* 0xfffffffc00f08947 */ /* 0x004fea000383ffff */
[----:B------:R-:W-:Y:S05]  /*8e00*/  BRA `(.L_x_147) ;  /* 0xffffff9800607947 */ /* 0x000fea000383ffff */
.L_x_39:
[----:B----4-:R-:W-:-:S07]  /*8e10*/  MOV R0, UR5 ;  /* 0x0000000500007c02 */ /* 0x010fce0008000f00 */
.L_x_148:
[----:B-1----:R1:W2:Y:S02]  /*8e20*/  SYNCS.PHASECHK.TRANS64.TRYWAIT P0, [R0+URZ], R3 ;  /* 0x00000003000075a7 */ /* 0x0022a400080011ff */
[----:B--2---:R-:W-:Y:S05]  /*8e30*/  @!P0 NANOSLEEP.SYNCS 0x989680 ;  /* 0x009896800000895d */ /* 0x004fea0003900000 */
[----:B------:R-:W2:Y:S02]  /*8e40*/  @!P0 SYNCS.PHASECHK.TRANS64 P0, [R0+URZ], R3 ;  /* 0x00000003000085a7 */ /* 0x000ea400080010ff */
[----:B--2---:R-:W-:Y:S05]  /*8e50*/  @!P0 BRA `(.L_x_148) ;  /* 0xfffffffc00f08947 */ /* 0x004fea000383ffff */
[----:B------:R-:W-:Y:S05]  /*8e60*/  BRA `(.L_x_149) ;  /* 0xffffff98006c7947 */ /* 0x000fea000383ffff */
.L_x_40:
[----:B----4-:R-:W-:-:S07]  /*8e70*/  MOV R0, UR5 ;  /* 0x0000000500007c02 */ /* 0x010fce0008000f00 */
.L_x_150:
[----:B-1----:R1:W2:Y:S02]  /*8e80*/  SYNCS.PHASECHK.TRANS64.TRYWAIT P0, [R0+URZ], R3 ;  /* 0x00000003000075a7 */ /* 0x0022a400080011ff */
[----:B--2---:R-:W-:Y:S05]  /*8e90*/  @!P0 NANOSLEEP.SYNCS 0x989680 ;  /* 0x009896800000895d */ /* 0x004fea0003900000 */
[----:B------:R-:W2:Y:S02]  /*8ea0*/  @!P0 SYNCS.PHASECHK.TRANS64 P0, [R0+URZ], R3 ;  /* 0x00000003000085a7 */ /* 0x000ea400080010ff */
[----:B--2---:R-:W-:Y:S05]  /*8eb0*/  @!P0 BRA `(.L_x_150) ;  /* 0xfffffffc00f08947 */ /* 0x004fea000383ffff */
[----:B------:R-:W-:Y:S05]  /*8ec0*/  BRA `(.L_x_151) ;  /* 0xffffff9800787947 */ /* 0x000fea000383ffff */
.L_x_41:
[----:B----4-:R-:W-:-:S07]  /*8ed0*/  MOV R0, UR5 ;  /* 0x0000000500007c02 */ /* 0x010fce0008000f00 */
.L_x_152:
[----:B-1----:R1:W2:Y:S02]  /*8ee0*/  SYNCS.PHASECHK.TRANS64.TRYWAIT P0, [R0+URZ], R3 ;  /* 0x00000003000075a7 */ /* 0x0022a400080011ff */
[----:B--2---:R-:W-:Y:S05]  /*8ef0*/  @!P0 NANOSLEEP.SYNCS 0x989680 ;  /* 0x009896800000895d */ /* 0x004fea0003900000 */
[----:B------:R-:W2:Y:S02]  /*8f00*/  @!P0 SYNCS.PHASECHK.TRANS64 P0, [R0+URZ], R3 ;  /* 0x00000003000085a7 */ /* 0x000ea400080010ff */
[----:B--2---:R-:W-:Y:S05]  /*8f10*/  @!P0 BRA `(.L_x_152) ;  /* 0xfffffffc00f08947 */ /* 0x004fea000383ffff */
[----:B------:R-:W-:Y:S05]  /*8f20*/  BRA `(.L_x_153) ;  /* 0xffffff9800847947 */ /* 0x000fea000383ffff */
.L_x_42:
[----:B----4-:R-:W-:-:S07]  /*8f30*/  MOV R0, UR5 ;  /* 0x0000000500007c02 */ /* 0x010fce0008000f00 */
.L_x_154:
[----:B-1----:R1:W2:Y:S02]  /*8f40*/  SYNCS.PHASECHK.TRANS64.TRYWAIT P0, [R0+URZ], R3 ;  /* 0x00000003000075a7 */ /* 0x0022a400080011ff */
[----:B--2---:R-:W-:Y:S05]  /*8f50*/  @!P0 NANOSLEEP.SYNCS 0x989680 ;  /* 0x009896800000895d */ /* 0x004fea0003900000 */
[----:B------:R-:W2:Y:S02]  /*8f60*/  @!P0 SYNCS.PHASECHK.TRANS64 P0, [R0+URZ], R3 ;  /* 0x00000003000085a7 */ /* 0x000ea400080010ff */
[----:B--2---:R-:W-:Y:S05]  /*8f70*/  @!P0 BRA `(.L_x_154) ;  /* 0xfffffffc00f08947 */ /* 0x004fea000383ffff */
[----:B------:R-:W-:Y:S05]  /*8f80*/  BRA `(.L_x_155) ;  /* 0xffffff9800907947 */ /* 0x000fea000383ffff */
.L_x_43:
[----:B----4-:R-:W-:-:S07]  /*8f90*/  MOV R0, UR5 ;  /* 0x0000000500007c02 */ /* 0x010fce0008000f00 */
.L_x_156:
[----:B-1----:R1:W2:Y:S02]  /*8fa0*/  SYNCS.PHASECHK.TRANS64.TRYWAIT P0, [R0+URZ], R3 ;  /* 0x00000003000075a7 */ /* 0x0022a400080011ff */
[----:B--2---:R-:W-:Y:S05]  /*8fb0*/  @!P0 NANOSLEEP.SYNCS 0x989680 ;  /* 0x009896800000895d */ /* 0x004fea0003900000 */
[----:B------:R-:W2:Y:S02]  /*8fc0*/  @!P0 SYNCS.PHASECHK.TRANS64 P0, [R0+URZ], R3 ;  /* 0x00000003000085a7 */ /* 0x000ea400080010ff */
[----:B--2---:R-:W-:Y:S05]  /*8fd0*/  @!P0 BRA `(.L_x_156) ;  /* 0xfffffffc00f08947 */ /* 0x004fea000383ffff */
[----:B------:R-:W-:Y:S05]  /*8fe0*/  BRA `(.L_x_157) ;  /* 0xffffff98009c7947 */ /* 0x000fea000383ffff */
.L_x_44:
[----:B----4-:R-:W-:-:S07]  /*8ff0*/  MOV R0, UR5 ;  /* 0x0000000500007c02 */ /* 0x010fce0008000f00 */
.L_x_158:
[----:B-1----:R1:W2:Y:S02]  /*9000*/  SYNCS.PHASECHK.TRANS64.TRYWAIT P0, [R0+URZ], R3 ;  /* 0x00000003000075a7 */ /* 0x0022a400080011ff */
[----:B--2---:R-:W-:Y:S05]  /*9010*/  @!P0 NANOSLEEP.SYNCS 0x989680 ;  /* 0x009896800000895d */ /* 0x004fea0003900000 */
[----:B------:R-:W2:Y:S02]  /*9020*/  @!P0 SYNCS.PHASECHK.TRANS64 P0, [R0+URZ], R3 ;  /* 0x00000003000085a7 */ /* 0x000ea400080010ff */
[----:B--2---:R-:W-:Y:S05]  /*9030*/  @!P0 BRA `(.L_x_158) ;  /* 0xfffffffc00f08947 */ /* 0x004fea000383ffff */
[----:B------:R-:W-:Y:S05]  /*9040*/  BRA `(.L_x_159) ;  /* 0xffffff9800a87947 */ /* 0x000fea000383ffff */
.L_x_45:
[----:B----4-:R-:W-:-:S07]  /*9050*/  MOV R0, UR5 ;  /* 0x0000000500007c02 */ /* 0x010fce0008000f00 */
.L_x_160:
[----:B-1----:R1:W2:Y:S02]  /*9060*/  SYNCS.PHASECHK.TRANS64.TRYWAIT P0, [R0+URZ], R3 ;  /* 0x00000003000075a7 */ /* 0x0022a400080011ff */
[----:B--2---:R-:W-:Y:S05]  /*9070*/  @!P0 NANOSLEEP.SYNCS 0x989680 ;  /* 0x009896800000895d */ /* 0x004fea0003900000 */
[----:B------:R-:W2:Y:S02]  /*9080*/  @!P0 SYNCS.PHASECHK.TRANS64 P0, [R0+URZ], R3 ;  /* 0x00000003000085a7 */ /* 0x000ea400080010ff */
[----:B--2---:R-:W-:Y:S05]  /*9090*/  @!P0 BRA `(.L_x_160) ;  /* 0xfffffffc00f08947 */ /* 0x004fea000383ffff */
[----:B------:R-:W-:Y:S05]  /*90a0*/  BRA `(.L_x_161) ;  /* 0xffffff9800b47947 */ /* 0x000fea000383ffff */
.L_x_46:
[----:B----4-:R-:W-:-:S07]  /*90b0*/  MOV R0, UR5 ;  /* 0x0000000500007c02 */ /* 0x010fce0008000f00 */
.L_x_162:
[----:B-1----:R1:W2:Y:S02]  /*90c0*/  SYNCS.PHASECHK.TRANS64.TRYWAIT P0, [R0+URZ], R3 ;  /* 0x00000003000075a7 */ /* 0x0022a400080011ff */
[----:B--2---:R-:W-:Y:S05]  /*90d0*/  @!P0 NANOSLEEP.SYNCS 0x989680 ;  /* 0x009896800000895d */ /* 0x004fea0003900000 */
[----:B------:R-:W2:Y:S02]  /*90e0*/  @!P0 SYNCS.PHASECHK.TRANS64 P0, [R0+URZ], R3 ;  /* 0x00000003000085a7 */ /* 0x000ea400080010ff */
[----:B--2---:R-:W-:Y:S05]  /*90f0*/  @!P0 BRA `(.L_x_162) ;  /* 0xfffffffc00f08947 */ /* 0x004fea000383ffff */
[----:B------:R-:W-:Y:S05]  /*9100*/  BRA `(.L_x_163) ;  /* 0xffffff9800c07947 */ /* 0x000fea000383ffff */
.L_x_47:
[----:B----4-:R-:W-:-:S07]  /*9110*/  MOV R0, UR5 ;  /* 0x0000000500007c02 */ /* 0x010fce0008000f00 */
.L_x_164:
[----:B-1----:R1:W2:Y:S02]  /*9120*/  SYNCS.PHASECHK.TRANS64.TRYWAIT P0, [R0+URZ], R3 ;  /* 0x00000003000075a7 */ /* 0x0022a400080011ff */
[----:B--2---:R-:W-:Y:S05]  /*9130*/  @!P0 NANOSLEEP.SYNCS 0x989680 ;  /* 0x009896800000895d */ /* 0x004fea0003900000 */
[----:B------:R-:W2:Y:S02]  /*9140*/  @!P0 SYNCS.PHASECHK.TRANS64 P0, [R0+URZ], R3 ;  /* 0x00000003000085a7 */ /* 0x000ea400080010ff */
[----:B--2---:R-:W-:Y:S05]  /*9150*/  @!P0 BRA `(.L_x_164) ;  /* 0xfffffffc00f08947 */ /* 0x004fea000383ffff */
[----:B------:R-:W-:Y:S05]  /*9160*/  BRA `(.L_x_165) ;  /* 0xffffff9800cc7947 */ /* 0x000fea000383ffff */
.L_x_48:
[----:B----4-:R-:W-:-:S07]  /*9170*/  MOV R0, UR5 ;  /* 0x0000000500007c02 */ /* 0x010fce0008000f00 */
.L_x_166:
[----:B-1----:R1:W2:Y:S02]  /*9180*/  SYNCS.PHASECHK.TRANS64.TRYWAIT P0, [R0+URZ], R3 ;  /* 0x00000003000075a7 */ /* 0x0022a400080011ff */
[----:B--2---:R-:W-:Y:S05]  /*9190*/  @!P0 NANOSLEEP.SYNCS 0x989680 ;  /* 0x009896800000895d */ /* 0x004fea0003900000 */
[----:B------:R-:W2:Y:S02]  /*91a0*/  @!P0 SYNCS.PHASECHK.TRANS64 P0, [R0+URZ], R3 ;  /* 0x00000003000085a7 */ /* 0x000ea400080010ff */
[----:B--2---:R-:W-:Y:S05]  /*91b0*/  @!P0 BRA `(.L_x_166) ;  /* 0xfffffffc00f08947 */ /* 0x004fea000383ffff */
[----:B------:R-:W-:Y:S05]  /*91c0*/  BRA `(.L_x_167) ;  /* 0xffffff9800d87947 */ /* 0x000fea000383ffff */
.L_x_49:
[----:B----4-:R-:W-:-:S07]  /*91d0*/  MOV R0, UR5 ;  /* 0x0000000500007c02 */ /* 0x010fce0008000f00 */
.L_x_168:
[----:B-1----:R1:W2:Y:S02]  /*91e0*/  SYNCS.PHASECHK.TRANS64.TRYWAIT P0, [R0+URZ], R3 ;  /* 0x00000003000075a7 */ /* 0x0022a400080011ff */
[----:B--2---:R-:W-:Y:S05]  /*91f0*/  @!P0 NANOSLEEP.SYNCS 0x989680 ;  /* 0x009896800000895d */ /* 0x004fea0003900000 */
[----:B------:R-:W2:Y:S02]  /*9200*/  @!P0 SYNCS.PHASECHK.TRANS64 P0, [R0+URZ], R3 ;  /* 0x00000003000085a7 */ /* 0x000ea400080010ff */
[----:B--2---:R-:W-:Y:S05]  /*9210*/  @!P0 BRA `(.L_x_168) ;  /* 0xfffffffc00f08947 */ /* 0x004fea000383ffff */
[----:B------:R-:W-:Y:S05]  /*9220*/  BRA `(.L_x_169) ;  /* 0xffffff9800e47947 */ /* 0x000fea000383ffff */
.L_x_50:
[----:B----4-:R-:W-:-:S07]  /*9230*/  MOV R0, UR5 ;  /* 0x0000000500007c02 */ /* 0x010fce0008000f00 */
.L_x_170:
[----:B-1----:R1:W2:Y:S02]  /*9240*/  SYNCS.PHASECHK.TRANS64.TRYWAIT P0, [R0+URZ], R3 ;  /* 0x00000003000075a7 */ /* 0x0022a400080011ff */
[----:B--2---:R-:W-:Y:S05]  /*9250*/  @!P0 NANOSLEEP.SYNCS 0x989680 ;  /* 0x009896800000895d */ /* 0x004fea0003900000 */
[----:B------:R-:W2:Y:S02]  /*9260*/  @!P0 SYNCS.PHASECHK.TRANS64 P0, [R0+URZ], R3 ;  /* 0x00000003000085a7 */ /* 0x000ea400080010ff */
[----:B--2---:R-:W-:Y:S05]  /*9270*/  @!P0 BRA `(.L_x_170) ;  /* 0xfffffffc00f08947 */ /* 0x004fea000383ffff */
[----:B------:R-:W-:Y:S05]  /*9280*/  BRA `(.L_x_171) ;  /* 0xffffff9800f07947 */ /* 0x000fea000383ffff */
.L_x_51:
[----:B----4-:R-:W-:-:S07]  /*9290*/  MOV R0, UR5 ;  /* 0x0000000500007c02 */ /* 0x010fce0008000f00 */
.L_x_172:
[----:B-1----:R1:W2:Y:S02]  /*92a0*/  SYNCS.PHASECHK.TRANS64.TRYWAIT P0, [R0+URZ], R3 ;  /* 0x00000003000075a7 */ /* 0x0022a400080011ff */
[----:B--2---:R-:W-:Y:S05]  /*92b0*/  @!P0 NANOSLEEP.SYNCS 0x989680 ;  /* 0x009896800000895d */ /* 0x004fea0003900000 */
[----:B------:R-:W2:Y:S02]  /*92c0*/  @!P0 SYNCS.PHASECHK.TRANS64 P0, [R0+URZ], R3 ;  /* 0x00000003000085a7 */ /* 0x000ea400080010ff */
[----:B--2---:R-:W-:Y:S05]  /*92d0*/  @!P0 BRA `(.L_x_172) ;  /* 0xfffffffc00f08947 */ /* 0x004fea000383ffff */
[----:B------:R-:W-:Y:S05]  /*92e0*/  BRA `(.L_x_173) ;  /* 0xffffff9800fc7947 */ /* 0x000fea000383ffff */
.L_x_52:
[----:B----4-:R-:W-:-:S07]  /*92f0*/  MOV R0, UR5 ;  /* 0x0000000500007c02 */ /* 0x010fce0008000f00 */
.L_x_174:
[----:B-1----:R1:W2:Y:S02]  /*9300*/  SYNCS.PHASECHK.TRANS64.TRYWAIT P0, [R0+URZ], R3 ;  /* 0x00000003000075a7 */ /* 0x0022a400080011ff */
[----:B--2---:R-:W-:Y:S05]  /*9310*/  @!P0 NANOSLEEP.SYNCS 0x989680 ;  /* 0x009896800000895d */ /* 0x004fea0003900000 */
[----:B------:R-:W2:Y:S02]  /*9320*/  @!P0 SYNCS.PHASECHK.TRANS64 P0, [R0+URZ], R3 ;  /* 0x00000003000085a7 */ /* 0x000ea400080010ff */
[----:B--2---:R-:W-:Y:S05]  /*9330*/  @!P0 BRA `(.L_x_174) ;  /* 0xfffffffc00f08947 */ /* 0x004fea000383ffff */
[----:B------:R-:W-:Y:S05]  /*9340*/  BRA `(.L_x_175) ;  /* 0xffffff9c00087947 */ /* 0x000fea000383ffff */
.L_x_53:
[----:B----4-:R-:W-:-:S07]  /*9350*/  MOV R0, UR5 ;  /* 0x0000000500007c02 */ /* 0x010fce0008000f00 */
.L_x_176:
[----:B-1----:R1:W2:Y:S02]  /*9360*/  SYNCS.PHASECHK.TRANS64.TRYWAIT P0, [R0+URZ], R3 ;  /* 0x00000003000075a7 */ /* 0x0022a400080011ff */
[----:B--2---:R-:W-:Y:S05]  /*9370*/  @!P0 NANOSLEEP.SYNCS 0x989680 ;  /* 0x009896800000895d */ /* 0x004fea0003900000 */
[----:B------:R-:W2:Y:S02]  /*9380*/  @!P0 SYNCS.PHASECHK.TRANS64 P0, [R0+URZ], R3 ;  /* 0x00000003000085a7 */ /* 0x000ea400080010ff */
[----:B--2---:R-:W-:Y:S05]  /*9390*/  @!P0 BRA `(.L_x_176) ;  /* 0xfffffffc00f08947 */ /* 0x004fea000383ffff */
[----:B------:R-:W-:Y:S05]  /*93a0*/  BRA `(.L_x_177) ;  /* 0xffffff9c00147947 */ /* 0x000fea000383ffff */
.L_x_54:
[----:B----4-:R-:W-:-:S07]  /*93b0*/  MOV R0, UR5 ;  /* 0x0000000500007c02 */ /* 0x010fce0008000f00 */
.L_x_178:
[----:B-1----:R1:W2:Y:S02]  /*93c0*/  SYNCS.PHASECHK.TRANS64.TRYWAIT P0, [R0+URZ], R3 ;  /* 0x00000003000075a7 */ /* 0x0022a400080011ff */
[----:B--2---:R-:W-:Y:S05]  /*93d0*/  @!P0 NANOSLEEP.SYNCS 0x989680 ;  /* 0x009896800000895d */ /* 0x004fea0003900000 */
[----:B------:R-:W2:Y:S02]  /*93e0*/  @!P0 SYNCS.PHASECHK.TRANS64 P0, [R0+URZ], R3 ;  /* 0x00000003000085a7 */ /* 0x000ea400080010ff */
[----:B--2---:R-:W-:Y:S05]  /*93f0*/  @!P0 BRA `(.L_x_178) ;  /* 0xfffffffc00f08947 */ /* 0x004fea000383ffff */
[----:B------:R-:W-:Y:S05]  /*9400*/  BRA `(.L_x_179) ;  /* 0xffffff9c00207947 */ /* 0x000fea000383ffff */
.L_x_55:
[----:B----4-:R-:W-:-:S07]  /*9410*/  MOV R0, UR5 ;  /* 0x0000000500007c02 */ /* 0x010fce0008000f00 */
.L_x_180:
[----:B-1----:R1:W2:Y:S02]  /*9420*/  SYNCS.PHASECHK.TRANS64.TRYWAIT P0, [R0+URZ], R3 ;  /* 0x00000003000075a7 */ /* 0x0022a400080011ff */
[----:B--2---:R-:W-:Y:S05]  /*9430*/  @!P0 NANOSLEEP.SYNCS 0x989680 ;  /* 0x009896800000895d */ /* 0x004fea0003900000 */
[----:B------:R-:W2:Y:S02]  /*9440*/  @!P0 SYNCS.PHASECHK.TRANS64 P0, [R0+URZ], R3 ;  /* 0x00000003000085a7 */ /* 0x000ea400080010ff */
[----:B--2---:R-:W-:Y:S05]  /*9450*/  @!P0 BRA `(.L_x_180) ;  /* 0xfffffffc00f08947 */ /* 0x004fea000383ffff */
[----:B------:R-:W-:Y:S05]  /*9460*/  BRA `(.L_x_181) ;  /* 0xffffff9c002c7947 */ /* 0x000fea000383ffff */
.L_x_56:
[----:B----4-:R-:W-:-:S07]  /*9470*/  MOV R0, UR5 ;  /* 0x0000000500007c02 */ /* 0x010fce0008000f00 */
.L_x_182:
[----:B-1----:R1:W2:Y:S02]  /*9480*/  SYNCS.PHASECHK.TRANS64.TRYWAIT P0, [R0+URZ], R3 ;  /* 0x00000003000075a7 */ /* 0x0022a400080011ff */
[----:B--2---:R-:W-:Y:S05]  /*9490*/  @!P0 NANOSLEEP.SYNCS 0x989680 ;  /* 0x009896800000895d */ /* 0x004fea0003900000 */
[----:B------:R-:W2:Y:S02]  /*94a0*/  @!P0 SYNCS.PHASECHK.TRANS64 P0, [R0+URZ], R3 ;  /* 0x00000003000085a7 */ /* 0x000ea400080010ff */
[----:B--2---:R-:W-:Y:S05]  /*94b0*/  @!P0 BRA `(.L_x_182) ;  /* 0xfffffffc00f08947 */ /* 0x004fea000383ffff */
[----:B------:R-:W-:Y:S05]  /*94c0*/  BRA `(.L_x_183) ;  /* 0xffffff9c00387947 */ /* 0x000fea000383ffff */
.L_x_57:
[----:B----4-:R-:W-:-:S07]  /*94d0*/  MOV R0, UR5 ;  /* 0x0000000500007c02 */ /* 0x010fce0008000f00 */
.L_x_184:
[----:B-1----:R1:W2:Y:S02]  /*94e0*/  SYNCS.PHASECHK.TRANS64.TRYWAIT P0, [R0+URZ], R3 ;  /* 0x00000003000075a7 */ /* 0x0022a400080011ff */
[----:B--2---:R-:W-:Y:S05]  /*94f0*/  @!P0 NANOSLEEP.SYNCS 0x989680 ;  /* 0x009896800000895d */ /* 0x004fea0003900000 */
[----:B------:R-:W2:Y:S02]  /*9500*/  @!P0 SYNCS.PHASECHK.TRANS64 P0, [R0+URZ], R3 ;  /* 0x00000003000085a7 */ /* 0x000ea400080010ff */
[----:B--2---:R-:W-:Y:S05]  /*9510*/  @!P0 BRA `(.L_x_184) ;  /* 0xfffffffc00f08947 */ /* 0x004fea000383ffff */
[----:B------:R-:W-:Y:S05]  /*9520*/  BRA `(.L_x_185) ;  /* 0xffffff9c00447947 */ /* 0x000fea000383ffff */
.L_x_58:
[----:B----4-:R-:W-:-:S07]  /*9530*/  MOV R0, UR5 ;  /* 0x0000000500007c02 */ /* 0x010fce0008000f00 */
.L_x_186:
[----:B-1----:R1:W2:Y:S02]  /*9540*/  SYNCS.PHASECHK.TRANS64.TRYWAIT P0, [R0+URZ], R3 ;  /* 0x00000003000075a7 */ /* 0x0022a400080011ff */
[----:B--2---:R-:W-:Y:S05]  /*9550*/  @!P0 NANOSLEEP.SYNCS 0x989680 ;  /* 0x009896800000895d */ /* 0x004fea0003900000 */
[----:B------:R-:W2:Y:S02]  /*9560*/  @!P0 SYNCS.PHASECHK.TRANS64 P0, [R0+URZ], R3 ;  /* 0x00000003000085a7 */ /* 0x000ea400080010ff */
[----:B--2---:R-:W-:Y:S05]  /*9570*/  @!P0 BRA `(.L_x_186) ;  /* 0xfffffffc00f08947 */ /* 0x004fea000383ffff */
[----:B------:R-:W-:Y:S05]  /*9580*/  BRA `(.L_x_187) ;  /* 0xffffff9c00507947 */ /* 0x000fea000383ffff */
.L_x_59:
[----:B----4-:R-:W-:-:S07]  /*9590*/  MOV R0, UR5 ;  /* 0x0000000500007c02 */ /* 0x010fce0008000f00 */
.L_x_188:
[----:B-1----:R1:W2:Y:S02]  /*95a0*/  SYNCS.PHASECHK.TRANS64.TRYWAIT P0, [R0+URZ], R3 ;  /* 0x00000003000075a7 */ /* 0x0022a400080011ff */
[----:B--2---:R-:W-:Y:S05]  /*95b0*/  @!P0 NANOSLEEP.SYNCS 0x989680 ;  /* 0x009896800000895d */ /* 0x004fea0003900000 */
[----:B------:R-:W2:Y:S02]  /*95c0*/  @!P0 SYNCS.PHASECHK.TRANS64 P0, [R0+URZ], R3 ;  /* 0x00000003000085a7 */ /* 0x000ea400080010ff */
[----:B--2---:R-:W-:Y:S05]  /*95d0*/  @!P0 BRA `(.L_x_188) ;  /* 0xfffffffc00f08947 */ /* 0x004fea000383ffff */
[----:B------:R-:W-:Y:S05]  /*95e0*/  BRA `(.L_x_189) ;  /* 0xffffff9c005c7947 */ /* 0x000fea000383ffff */
.L_x_60:
[----:B----4-:R-:W-:-:S07]  /*95f0*/  MOV R0, UR5 ;  /* 0x0000000500007c02 */ /* 0x010fce0008000f00 */
.L_x_190:
[----:B-1----:R1:W2:Y:S02]  /*9600*/  SYNCS.PHASECHK.TRANS64.TRYWAIT P0, [R0+URZ], R3 ;  /* 0x00000003000075a7 */ /* 0x0022a400080011ff */
[----:B--2---:R-:W-:Y:S05]  /*9610*/  @!P0 NANOSLEEP.SYNCS 0x989680 ;  /* 0x009896800000895d */ /* 0x004fea0003900000 */
[----:B------:R-:W2:Y:S02]  /*9620*/  @!P0 SYNCS.PHASECHK.TRANS64 P0, [R0+URZ], R3 ;  /* 0x00000003000085a7 */ /* 0x000ea400080010ff */
[----:B--2---:R-:W-:Y:S05]  /*9630*/  @!P0 BRA `(.L_x_190) ;  /* 0xfffffffc00f08947 */ /* 0x004fea000383ffff */
[----:B------:R-:W-:Y:S05]  /*9640*/  BRA `(.L_x_191) ;  /* 0xffffff9c00687947 */ /* 0x000fea000383ffff */
.L_x_61:
[----:B----4-:R-:W-:-:S07]  /*9650*/  MOV R0, UR5 ;  /* 0x0000000500007c02 */ /* 0x010fce0008000f00 */
.L_x_192:
[----:B-1----:R1:W2:Y:S02]  /*9660*/  SYNCS.PHASECHK.TRANS64.TRYWAIT P0, [R0+URZ], R3 ;  /* 0x00000003000075a7 */ /* 0x0022a400080011ff */
[----:B--2---:R-:W-:Y:S05]  /*9670*/  @!P0 NANOSLEEP.SYNCS 0x989680 ;  /* 0x009896800000895d */ /* 0x004fea0003900000 */
[----:B------:R-:W2:Y:S02]  /*9680*/  @!P0 SYNCS.PHASECHK.TRANS64 P0, [R0+URZ], R3 ;  /* 0x00000003000085a7 */ /* 0x000ea400080010ff */
[----:B--2---:R-:W-:Y:S05]  /*9690*/  @!P0 BRA `(.L_x_192) ;  /* 0xfffffffc00f08947 */ /* 0x004fea000383ffff */
[----:B------:R-:W-:Y:S05]  /*96a0*/  BRA `(.L_x_193) ;  /* 0xffffff9c00747947 */ /* 0x000fea000383ffff */
.L_x_62:
[----:B----4-:R-:W-:-:S07]  /*96b0*/  MOV R0, UR5 ;  /* 0x0000000500007c02 */ /* 0x010fce0008000f00 */
.L_x_194:
[----:B-1----:R1:W2:Y:S02]  /*96c0*/  SYNCS.PHASECHK.TRANS64.TRYWAIT P0, [R0+URZ], R3 ;  /* 0x00000003000075a7 */ /* 0x0022a400080011ff */
[----:B--2---:R-:W-:Y:S05]  /*96d0*/  @!P0 NANOSLEEP.SYNCS 0x989680 ;  /* 0x009896800000895d */ /* 0x004fea0003900000 */
[----:B------:R-:W2:Y:S02]  /*96e0*/  @!P0 SYNCS.PHASECHK.TRANS64 P0, [R0+URZ], R3 ;  /* 0x00000003000085a7 */ /* 0x000ea400080010ff */
[----:B--2---:R-:W-:Y:S05]  /*96f0*/  @!P0 BRA `(.L_x_194) ;  /* 0xfffffffc00f08947 */ /* 0x004fea000383ffff */
[----:B------:R-:W-:Y:S05]  /*9700*/  BRA `(.L_x_195) ;  /* 0xffffff9c00807947 */ /* 0x000fea000383ffff */
.L_x_63:
[----:B----4-:R-:W-:-:S07]  /*9710*/  MOV R0, UR5 ;  /* 0x0000000500007c02 */ /* 0x010fce0008000f00 */
.L_x_196:
[----:B-1----:R1:W2:Y:S02]  /*9720*/  SYNCS.PHASECHK.TRANS64.TRYWAIT P0, [R0+URZ], R3 ;  /* 0x00000003000075a7 */ /* 0x0022a400080011ff */
[----:B--2---:R-:W-:Y:S05]  /*9730*/  @!P0 NANOSLEEP.SYNCS 0x989680 ;  /* 0x009896800000895d */ /* 0x004fea0003900000 */
[----:B------:R-:W2:Y:S02]  /*9740*/  @!P0 SYNCS.PHASECHK.TRANS64 P0, [R0+URZ], R3 ;  /* 0x00000003000085a7 */ /* 0x000ea400080010ff */
[----:B--2---:R-:W-:Y:S05]  /*9750*/  @!P0 BRA `(.L_x_196) ;  /* 0xfffffffc00f08947 */ /* 0x004fea000383ffff */
[----:B------:R-:W-:Y:S05]  /*9760*/  BRA `(.L_x_197) ;  /* 0xffffff9c008c7947 */ /* 0x000fea000383ffff */
.L_x_64:
[----:B----4-:R-:W-:-:S07]  /*9770*/  MOV R0, UR5 ;  /* 0x0000000500007c02 */ /* 0x010fce0008000f00 */
.L_x_198:
[----:B-1----:R1:W2:Y:S02]  /*9780*/  SYNCS.PHASECHK.TRANS64.TRYWAIT P0, [R0+URZ], R3 ;  /* 0x00000003000075a7 */ /* 0x0022a400080011ff */
[----:B--2---:R-:W-:Y:S05]  /*9790*/  @!P0 NANOSLEEP.SYNCS 0x989680 ;  /* 0x009896800000895d */ /* 0x004fea0003900000 */
[----:B------:R-:W2:Y:S02]  /*97a0*/  @!P0 SYNCS.PHASECHK.TRANS64 P0, [R0+URZ], R3 ;  /* 0x00000003000085a7 */ /* 0x000ea400080010ff */
[----:B--2---:R-:W-:Y:S05]  /*97b0*/  @!P0 BRA `(.L_x_198) ;  /* 0xfffffffc00f08947 */ /* 0x004fea000383ffff */
[----:B------:R-:W-:Y:S05]  /*97c0*/  BRA `(.L_x_199) ;  /* 0xffffff9c00987947 */ /* 0x000fea000383ffff */
.L_x_65:
[----:B----4-:R-:W-:-:S07]  /*97d0*/  MOV R0, UR5 ;  /* 0x0000000500007c02 */ /* 0x010fce0008000f00 */
.L_x_200:
[----:B-1----:R1:W2:Y:S02]  /*97e0*/  SYNCS.PHASECHK.TRANS64.TRYWAIT P0, [R0+URZ], R3 ;  /* 0x00000003000075a7 */ /* 0x0022a400080011ff */
[----:B--2---:R-:W-:Y:S05]  /*97f0*/  @!P0 NANOSLEEP.SYNCS 0x989680 ;  /* 0x009896800000895d */ /* 0x004fea0003900000 */
[----:B------:R-:W2:Y:S02]  /*9800*/  @!P0 SYNCS.PHASECHK.TRANS64 P0, [R0+URZ], R3 ;  /* 0x00000003000085a7 */ /* 0x000ea400080010ff */
[----:B--2---:R-:W-:Y:S05]  /*9810*/  @!P0 BRA `(.L_x_200) ;  /* 0xfffffffc00f08947 */ /* 0x004fea000383ffff */
[----:B------:R-:W-:Y:S05]  /*9820*/  BRA `(.L_x_201) ;  /* 0xffffff9c00a47947 */ /* 0x000fea000383ffff */
.L_x_66:
[----:B----4-:R-:W-:-:S07]  /*9830*/  MOV R0, UR5 ;  /* 0x0000000500007c02 */ /* 0x010fce0008000f00 */
.L_x_202:
[----:B-1----:R1:W2:Y:S02]  /*9840*/  SYNCS.PHASECHK.TRANS64.TRYWAIT P0, [R0+URZ], R3 ;  /* 0x00000003000075a7 */ /* 0x0022a400080011ff */
[----:B--2---:R-:W-:Y:S05]  /*9850*/  @!P0 NANOSLEEP.SYNCS 0x989680 ;  /* 0x009896800000895d */ /* 0x004fea0003900000 */
[----:B------:R-:W2:Y:S02]  /*9860*/  @!P0 SYNCS.PHASECHK.TRANS64 P0, [R0+URZ], R3 ;  /* 0x00000003000085a7 */ /* 0x000ea400080010ff */
[----:B--2---:R-:W-:Y:S05]  /*9870*/  @!P0 BRA `(.L_x_202) ;  /* 0xfffffffc00f08947 */ /* 0x004fea000383ffff */
[----:B------:R-:W-:Y:S05]  /*9880*/  BRA `(.L_x_203) ;  /* 0xffffff9c00b07947 */ /* 0x000fea000383ffff */
.L_x_67:
[----:B----4-:R-:W-:-:S07]  /*9890*/  MOV R0, UR5 ;  /* 0x0000000500007c02 */ /* 0x010fce0008000f00 */
.L_x_204:
[----:B-1----:R1:W2:Y:S02]  /*98a0*/  SYNCS.PHASECHK.TRANS64.TRYWAIT P0, [R0+URZ], R3 ;  /* 0x00000003000075a7 */ /* 0x0022a400080011ff */
[----:B--2---:R-:W-:Y:S05]  /*98b0*/  @!P0 NANOSLEEP.SYNCS 0x989680 ;  /* 0x009896800000895d */ /* 0x004fea0003900000 */
[----:B------:R-:W2:Y:S02]  /*98c0*/  @!P0 SYNCS.PHASECHK.TRANS64 P0, [R0+URZ], R3 ;  /* 0x00000003000085a7 */ /* 0x000ea400080010ff */
[----:B--2---:R-:W-:Y:S05]  /*98d0*/  @!P0 BRA `(.L_x_204) ;  /* 0xfffffffc00f08947 */ /* 0x004fea000383ffff */
[----:B------:R-:W-:Y:S05]  /*98e0*/  BRA `(.L_x_205) ;  /* 0xffffff9c00bc7947 */ /* 0x000fea000383ffff */
.L_x_68:
[----:B----4-:R-:W-:-:S07]  /*98f0*/  MOV R0, UR5 ;  /* 0x0000000500007c02 */ /* 0x010fce0008000f00 */
.L_x_206:
[----:B-1----:R1:W2:Y:S02]  /*9900*/  SYNCS.PHASECHK.TRANS64.TRYWAIT P0, [R0+URZ], R3 ;  /* 0x00000003000075a7 */ /* 0x0022a400080011ff */
[----:B--2---:R-:W-:Y:S05]  /*9910*/  @!P0 NANOSLEEP.SYNCS 0x989680 ;  /* 0x009896800000895d */ /* 0x004fea0003900000 */
[----:B------:R-:W2:Y:S02]  /*9920*/  @!P0 SYNCS.PHASECHK.TRANS64 P0, [R0+URZ], R3 ;  /* 0x00000003000085a7 */ /* 0x000ea400080010ff */
[----:B--2---:R-:W-:Y:S05]  /*9930*/  @!P0 BRA `(.L_x_206) ;  /* 0xfffffffc00f08947 */ /* 0x004fea000383ffff */
[----:B------:R-:W-:Y:S05]  /*9940*/  BRA `(.L_x_207) ;  /* 0xffffff9c00c87947 */ /* 0x000fea000383ffff */
.L_x_69:
[----:B----4-:R-:W-:-:S07]  /*9950*/  MOV R0, UR5 ;  /* 0x0000000500007c02 */ /* 0x010fce0008000f00 */
.L_x_208:
[----:B-1----:R1:W2:Y:S02]  /*9960*/  SYNCS.PHASECHK.TRANS64.TRYWAIT P0, [R0+URZ], R3 ;  /* 0x00000003000075a7 */ /* 0x0022a400080011ff */
[----:B--2---:R-:W-:Y:S05]  /*9970*/  @!P0 NANOSLEEP.SYNCS 0x989680 ;  /* 0x009896800000895d */ /* 0x004fea0003900000 */
[----:B------:R-:W2:Y:S02]  /*9980*/  @!P0 SYNCS.PHASECHK.TRANS64 P0, [R0+URZ], R3 ;  /* 0x00000003000085a7 */ /* 0x000ea400080010ff */
[----:B--2---:R-:W-:Y:S05]  /*9990*/  @!P0 BRA `(.L_x_208) ;  /* 0xfffffffc00f08947 */ /* 0x004fea000383ffff */
[----:B------:R-:W-:Y:S05]  /*99a0*/  BRA `(.L_x_209) ;  /* 0xffffff9c00d47947 */ /* 0x000fea000383ffff */
.L_x_70:
[----:B----4-:R-:W-:-:S07]  /*99b0*/  MOV R0, UR5 ;  /* 0x0000000500007c02 */ /* 0x010fce0008000f00 */
.L_x_210:
[----:B-1----:R1:W2:Y:S02]  /*99c0*/  SYNCS.PHASECHK.TRANS64.TRYWAIT P0, [R0+URZ], R3 ;  /* 0x00000003000075a7 */ /* 0x0022a400080011ff */
[----:B--2---:R-:W-:Y:S05]  /*99d0*/  @!P0 NANOSLEEP.SYNCS 0x989680 ;  /* 0x009896800000895d */ /* 0x004fea0003900000 */
[----:B------:R-:W2:Y:S02]  /*99e0*/  @!P0 SYNCS.PHASECHK.TRANS64 P0, [R0+URZ], R3 ;  /* 0x00000003000085a7 */ /* 0x000ea400080010ff */
[----:B--2---:R-:W-:Y:S05]  /*99f0*/  @!P0 BRA `(.L_x_210) ;  /* 0xfffffffc00f08947 */ /* 0x004fea000383ffff */
[----:B------:R-:W-:Y:S05]  /*9a00*/  BRA `(.L_x_211) ;  /* 0xffffff9c00e07947 */ /* 0x000fea000383ffff */
.L_x_73:
[----:B-1----:R1:W2:Y:S02]  /*9a10*/  SYNCS.PHASECHK.TRANS64.TRYWAIT P0, [R0+URZ+0x2c0], R4 ;  /* 0x0002c004000075a7 */ /* 0x0022a400080011ff */
[----:B--2---:R-:W-:Y:S05]  /*9a20*/  @!P0 NANOSLEEP.SYNCS 0x989680 ;  /* 0x009896800000895d */ /* 0x004fea0003900000 */
[----:B------:R-:W2:Y:S02]  /*9a30*/  @!P0 SYNCS.PHASECHK.TRANS64 P0, [R0+URZ+0x2c0], R4 ;  /* 0x0002c004000085a7 */ /* 0x000ea400080010ff */
[----:B--2---:R-:W-:Y:S05]  /*9a40*/  @!P0 BRA `(.L_x_73) ;  /* 0xfffffffc00f08947 */ /* 0x004fea000383ffff */
[----:B------:R-:W-:Y:S05]  /*9a50*/  BRA `(.L_x_212) ;  /* 0xffffffa0003c7947 */ /* 0x000fea000383ffff */
.L_x_74:
[----:B------:R-:W-:-:S07]  /*9a60*/  MOV R0, UR5 ;  /* 0x0000000500007c02 */ /* 0x000fce0008000f00 */
.L_x_213:
[----:B-1----:R1:W2:Y:S02]  /*9a70*/  SYNCS.PHASECHK.TRANS64.TRYWAIT P0, [R0+URZ+0x270], R5 ;  /* 0x00027005000075a7 */ /* 0x0022a400080011ff */
[----:B--2---:R-:W-:Y:S05]  /*9a80*/  @!P0 NANOSLEEP.SYNCS 0x989680 ;  /* 0x009896800000895d */ /* 0x004fea0003900000 */
[----:B------:R-:W2:Y:S02]  /*9a90*/  @!P0 SYNCS.PHASECHK.TRANS64 P0, [R0+URZ+0x270], R5 ;  /* 0x00027005000085a7 */ /* 0x000ea400080010ff */
[----:B--2---:R-:W-:Y:S05]  /*9aa0*/  @!P0 BRA `(.L_x_213) ;  /* 0xfffffffc00f08947 */ /* 0x004fea000383ffff */
[----:B------:R-:W-:Y:S05]  /*9ab0*/  BRA `(.L_x_214) ;  /* 0xffffffa0004c7947 */ /* 0x000fea000383ffff */
.L_x_75:
[----:B-1----:R1:W2:Y:S02]  /*9ac0*/  SYNCS.PHASECHK.TRANS64.TRYWAIT P1, [R0+URZ+0x260], R4 ;  /* 0x00026004000075a7 */ /* 0x0022a400080211ff */
[----:B--2---:R-:W-:Y:S05]  /*9ad0*/  @!P1 NANOSLEEP.SYNCS 0x989680 ;  /* 0x009896800000995d */ /* 0x004fea0003900000 */
[----:B------:R-:W2:Y:S02]  /*9ae0*/  @!P1 SYNCS.PHASECHK.TRANS64 P1, [R0+URZ+0x260], R4 ;  /* 0x00026004000095a7 */ /* 0x000ea400080210ff */
[----:B--2---:R-:W-:Y:S05]  /*9af0*/  @!P1 BRA `(.L_x_75) ;  /* 0xfffffffc00f09947 */ /* 0x004fea000383ffff */
[----:B------:R-:W-:Y:S05]  /*9b00*/  BRA `(.L_x_215) ;  /* 0xffffffa0007c7947 */ /* 0x000fea000383ffff */
.L_x_78:
[----:B------:R-:W-:-:S07]  /*9b10*/  MOV R0, UR5 ;  /* 0x0000000500007c02 */ /* 0x000fce0008000f00 */
.L_x_216:
[----:B-1----:R1:W2:Y:S02]  /*9b20*/  SYNCS.PHASECHK.TRANS64.TRYWAIT P0, [R0+URZ+0x270], R2 ;  /* 0x00027002000075a7 */ /* 0x0022a400080011ff */
[----:B--2---:R-:W-:Y:S05]  /*9b30*/  @!P0 NANOSLEEP.SYNCS 0x989680 ;  /* 0x009896800000895d */ /* 0x004fea0003900000 */
[----:B------:R-:W2:Y:S02]  /*9b40*/  @!P0 SYNCS.PHASECHK.TRANS64 P0, [R0+URZ+0x270], R2 ;  /* 0x00027002000085a7 */ /* 0x000ea400080010ff */
[----:B--2---:R-:W-:Y:S05]  /*9b50*/  @!P0 BRA `(.L_x_216) ;  /* 0xfffffffc00f08947 */ /* 0x004fea000383ffff */
[----:B------:R-:W-:Y:S05]  /*9b60*/  BRA `(.L_x_77) ;  /* 0xffffffa000d07947 */ /* 0x000fea000383ffff */
.L_x_85:
[----:B-1----:R1:W2:Y:S02]  /*9b70*/  SYNCS.PHASECHK.TRANS64.TRYWAIT P1, [R0+URZ+0x260], R2 ;  /* 0x00026002000075a7 */ /* 0x0022a400080211ff */
[----:B--2---:R-:W-:Y:S05]  /*9b80*/  @!P1 NANOSLEEP.SYNCS 0x989680 ;  /* 0x009896800000995d */ /* 0x004fea0003900000 */
[----:B------:R-:W2:Y:S02]  /*9b90*/  @!P1 SYNCS.PHASECHK.TRANS64 P1, [R0+URZ+0x260], R2 ;  /* 0x00026002000095a7 */ /* 0x000ea400080210ff */
[----:B--2---:R-:W-:Y:S05]  /*9ba0*/  @!P1 BRA `(.L_x_85) ;  /* 0xfffffffc00f09947 */ /* 0x004fea000383ffff */
[----:B------:R-:W-:Y:S05]  /*9bb0*/  BRA `(.L_x_217) ;  /* 0xffffffa800287947 */ /* 0x000fea000383ffff */
.L_x_86:
[----:B------:R-:W-:-:S07]  /*9bc0*/  MOV R2, UR14 ;  /* 0x0000000e00027c02 */ /* 0x000fce0008000f00 */
.L_x_218:
[----:B-1----:R1:W2:Y:S02]  /*9bd0*/  SYNCS.PHASECHK.TRANS64.TRYWAIT P0, [R2+URZ+0x2a0], R0 ;  /* 0x0002a000020075a7 */ /* 0x0022a400080011ff */
[----:B--2---:R-:W-:Y:S05]  /*9be0*/  @!P0 NANOSLEEP.SYNCS 0x989680 ;  /* 0x009896800000895d */ /* 0x004fea0003900000 */
[----:B------:R-:W2:Y:S02]  /*9bf0*/  @!P0 SYNCS.PHASECHK.TRANS64 P0, [R2+URZ+0x2a0], R0 ;  /* 0x0002a000020085a7 */ /* 0x000ea400080010ff */
[----:B--2---:R-:W-:Y:S05]  /*9c00*/  @!P0 BRA `(.L_x_218) ;  /* 0xfffffffc00f08947 */ /* 0x004fea000383ffff */
[----:B------:R-:W-:Y:S05]  /*9c10*/  BRA `(.L_x_219) ;  /* 0xffffffa8005c7947 */ /* 0x000fea000383ffff */
.L_x_89:
[----:B------:R-:W-:Y:S07]  /*9c20*/  MOV R0, UR7 ;  /* 0x0000000700007c02 */ /* 0x000fee0008000f00 */
.L_x_220:
[----:B-1----:R1:W2:Y:S02]  /*9c30*/  SYNCS.PHASECHK.TRANS64.TRYWAIT P0, [R0+URZ], R2 ;  /* 0x00000002000075a7 */ /* 0x0022a400080011ff */
[----:B--2---:R-:W-:Y:S05]  /*9c40*/  @!P0 NANOSLEEP.SYNCS 0x989680 ;  /* 0x009896800000895d */ /* 0x004fea0003900000 */
[----:B------:R-:W2:Y:S02]  /*9c50*/  @!P0 SYNCS.PHASECHK.TRANS64 P0, [R0+URZ], R2 ;  /* 0x00000002000085a7 */ /* 0x000ea400080010ff */
[----:B--2---:R-:W-:Y:S05]  /*9c60*/  @!P0 BRA `(.L_x_220) ;  /* 0xfffffffc00f08947 */ /* 0x004fea000383ffff */
[----:B------:R-:W-:Y:S05]  /*9c70*/  BRA `(.L_x_88) ;  /* 0xffffffa800907947 */ /* 0x000fea000383ffff */
.L_x_92:
[----:B------:R-:W-:-:S07]  /*9c80*/  MOV R0, UR5 ;  /* 0x0000000500007c02 */ /* 0x000fce0008000f00 */
.L_x_221:
[----:B--2---:R2:W3:Y:S02]  /*9c90*/  SYNCS.PHASECHK.TRANS64.TRYWAIT P0, [R0+URZ], R2 ;  /* 0x00000002000075a7 */ /* 0x0044e400080011ff */
[----:B---3--:R-:W-:Y:S05]  /*9ca0*/  @!P0 NANOSLEEP.SYNCS 0x989680 ;  /* 0x009896800000895d */ /* 0x008fea0003900000 */
[----:B------:R-:W3:Y:S02]  /*9cb0*/  @!P0 SYNCS.PHASECHK.TRANS64 P0, [R0+URZ], R2 ;  /* 0x00000002000085a7 */ /* 0x000ee400080010ff */
[----:B---3--:R-:W-:Y:S05]  /*9cc0*/  @!P0 BRA `(.L_x_221) ;  /* 0xfffffffc00f08947 */ /* 0x008fea000383ffff */
[----:B------:R-:W-:Y:S05]  /*9cd0*/  BRA `(.L_x_222) ;  /* 0xffffffac00307947 */ /* 0x000fea000383ffff */
.L_x_93:
[----:B------:R-:W-:-:S07]  /*9ce0*/  MOV R0, UR5 ;  /* 0x0000000500007c02 */ /* 0x000fce0008000f00 */
.L_x_223:
[----:B--2---:R2:W3:Y:S02]  /*9cf0*/  SYNCS.PHASECHK.TRANS64.TRYWAIT P0, [R0+URZ], R3 ;  /* 0x00000003000075a7 */ /* 0x0044e400080011ff */
[----:B---3--:R-:W-:Y:S05]  /*9d00*/  @!P0 NANOSLEEP.SYNCS 0x989680 ;  /* 0x009896800000895d */ /* 0x008fea0003900000 */
[----:B------:R-:W3:Y:S02]  /*9d10*/  @!P0 SYNCS.PHASECHK.TRANS64 P0, [R0+URZ], R3 ;  /* 0x00000003000085a7 */ /* 0x000ee400080010ff */
[----:B---3--:R-:W-:Y:S05]  /*9d20*/  @!P0 BRA `(.L_x_223) ;  /* 0xfffffffc00f08947 */ /* 0x008fea000383ffff */
[----:B------:R-:W-:Y:S05]  /*9d30*/  BRA `(.L_x_224) ;  /* 0xffffffac003c7947 */ /* 0x000fea000383ffff */
.L_x_94:
[----:B------:R-:W-:-:S07]  /*9d40*/  MOV R0, UR5 ;  /* 0x0000000500007c02 */ /* 0x000fce0008000f00 */
.L_x_225:
[----:B--2---:R2:W3:Y:S02]  /*9d50*/  SYNCS.PHASECHK.TRANS64.TRYWAIT P0, [R0+URZ], R3 ;  /* 0x00000003000075a7 */ /* 0x0044e400080011ff */
[----:B---3--:R-:W-:Y:S05]  /*9d60*/  @!P0 NANOSLEEP.SYNCS 0x989680 ;  /* 0x009896800000895d */ /* 0x008fea0003900000 */
[----:B------:R-:W3:Y:S02]  /*9d70*/  @!P0 SYNCS.PHASECHK.TRANS64 P0, [R0+URZ], R3 ;  /* 0x00000003000085a7 */ /* 0x000ee400080010ff */
[----:B---3--:R-:W-:Y:S05]  /*9d80*/  @!P0 BRA `(.L_x_225) ;  /* 0xfffffffc00f08947 */ /* 0x008fea000383ffff */
[----:B------:R-:W-:Y:S05]  /*9d90*/  BRA `(.L_x_226) ;  /* 0xffffffac00487947 */ /* 0x000fea000383ffff */
.L_x_95:
[----:B--2---:R-:W-:-:S07]  /*9da0*/  MOV R0, UR6 ;  /* 0x0000000600007c02 */ /* 0x004fce0008000f00 */
.L_x_227:
[----:B--2---:R2:W3:Y:S02]  /*9db0*/  SYNCS.PHASECHK.TRANS64.TRYWAIT P0, [R0+URZ], R2 ;  /* 0x00000002000075a7 */ /* 0x0044e400080011ff */
[----:B---3--:R-:W-:Y:S05]  /*9dc0*/  @!P0 NANOSLEEP.SYNCS 0x989680 ;  /* 0x009896800000895d */ /* 0x008fea0003900000 */
[----:B------:R-:W3:Y:S02]  /*9dd0*/  @!P0 SYNCS.PHASECHK.TRANS64 P0, [R0+URZ], R2 ;  /* 0x00000002000085a7 */ /* 0x000ee400080010ff */
[----:B---3--:R-:W-:Y:S05]  /*9de0*/  @!P0 BRA `(.L_x_227) ;  /* 0xfffffffc00f08947 */ /* 0x008fea000383ffff */
[----:B------:R-:W-:Y:S05]  /*9df0*/  BRA `(.L_x_228) ;  /* 0xffffffac00547947 */ /* 0x000fea000383ffff */
.L_x_100:
[----:B--2---:R2:W3:Y:S02]  /*9e00*/  SYNCS.PHASECHK.TRANS64.TRYWAIT P0, [R0+URZ+0x260], R2 ;  /* 0x00026002000075a7 */ /* 0x0044e400080011ff */
[----:B---3--:R-:W-:Y:S05]  /*9e10*/  @!P0 NANOSLEEP.SYNCS 0x989680 ;  /* 0x009896800000895d */ /* 0x008fea0003900000 */
[----:B------:R-:W3:Y:S02]  /*9e20*/  @!P0 SYNCS.PHASECHK.TRANS64 P0, [R0+URZ+0x260], R2 ;  /* 0x00026002000085a7 */ /* 0x000ee400080010ff */
[----:B---3--:R-:W-:Y:S05]  /*9e30*/  @!P0 BRA `(.L_x_100) ;  /* 0xfffffffc00f08947 */ /* 0x008fea000383ffff */
[----:B------:R-:W-:Y:S05]  /*9e40*/  BRA `(.L_x_229) ;  /* 0xffffffb000507947 */ /* 0x000fea000383ffff */
.L_x_103:
[----:B------:R-:W-:Y:S07]  /*9e50*/  MOV R0, UR4 ;  /* 0x0000000400007c02 */ /* 0x000fee0008000f00 */
.L_x_230:
[----:B--2---:R2:W3:Y:S02]  /*9e60*/  SYNCS.PHASECHK.TRANS64.TRYWAIT P0, [R0+URZ+0x258], R2 ;  /* 0x00025802000075a7 */ /* 0x0044e400080011ff */
[----:B---3--:R-:W-:Y:S05]  /*9e70*/  @!P0 NANOSLEEP.SYNCS 0x989680 ;  /* 0x009896800000895d */ /* 0x008fea0003900000 */
[----:B------:R-:W3:Y:S02]  /*9e80*/  @!P0 SYNCS.PHASECHK.TRANS64 P0, [R0+URZ+0x258], R2 ;  /* 0x00025802000085a7 */ /* 0x000ee400080010ff */
[----:B---3--:R-:W-:Y:S05]  /*9e90*/  @!P0 BRA `(.L_x_230) ;  /* 0xfffffffc00f08947 */ /* 0x008fea000383ffff */
[----:B------:R-:W-:Y:S05]  /*9ea0*/  BRA `(.L_x_102) ;  /* 0xffffffb400387947 */ /* 0x000fea000383ffff */
.L_x_106:
[----:B------:R-:W-:Y:S07]  /*9eb0*/  MOV R0, UR13 ;  /* 0x0000000d00007c02 */ /* 0x000fee0008000f00 */
.L_x_231:
[----:B-1----:R1:W2:Y:S02]  /*9ec0*/  SYNCS.PHASECHK.TRANS64.TRYWAIT P3, [R0+URZ+0x240], R30 ;  /* 0x0002401e000075a7 */ /* 0x0022a400080611ff */
[----:B--2---:R-:W-:Y:S05]  /*9ed0*/  @!P3 NANOSLEEP.SYNCS 0x989680 ;  /* 0x009896800000b95d */ /* 0x004fea0003900000 */
[----:B------:R-:W2:Y:S02]  /*9ee0*/  @!P3 SYNCS.PHASECHK.TRANS64 P3, [R0+URZ+0x240], R30 ;  /* 0x0002401e0000b5a7 */ /* 0x000ea400080610ff */
[----:B--2---:R-:W-:Y:S05]  /*9ef0*/  @!P3 BRA `(.L_x_231) ;  /* 0xfffffffc00f0b947 */ /* 0x004fea000383ffff */
[----:B------:R-:W-:Y:S05]  /*9f00*/  BRA `(.L_x_232) ;  /* 0xffffffb400d47947 */ /* 0x000fea000383ffff */
.L_x_108:
[----:B------:R-:W-:-:S07]  /*9f10*/  MOV R0, UR4 ;  /* 0x0000000400007c02 */ /* 0x000fce0008000f00 */
.L_x_233:
[----:B-1----:R1:W2:Y:S02]  /*9f20*/  SYNCS.PHASECHK.TRANS64.TRYWAIT P0, [R0+URZ], R2 ;  /* 0x00000002000075a7 */ /* 0x0022a400080011ff */
[----:B--2---:R-:W-:Y:S05]  /*9f30*/  @!P0 NANOSLEEP.SYNCS 0x989680 ;  /* 0x009896800000895d */ /* 0x004fea0003900000 */
[----:B------:R-:W2:Y:S02]  /*9f40*/  @!P0 SYNCS.PHASECHK.TRANS64 P0, [R0+URZ], R2 ;  /* 0x00000002000085a7 */ /* 0x000ea400080010ff */
[----:B--2---:R-:W-:Y:S05]  /*9f50*/  @!P0 BRA `(.L_x_233) ;  /* 0xfffffffc00f08947 */ /* 0x004fea000383ffff */
[----:B------:R-:W-:Y:S05]  /*9f60*/  BRA `(.L_x_234) ;  /* 0xffffffbc00107947 */ /* 0x000fea000383ffff */
.L_x_110:
[----:B--2---:R2:W4:Y:S02]  /*9f70*/  SYNCS.PHASECHK.TRANS64.TRYWAIT P0, [R0+URZ+0x260], R2 ;  /* 0x00026002000075a7 */ /* 0x00452400080011ff */
[----:B----4-:R-:W-:Y:S05]  /*9f80*/  @!P0 NANOSLEEP.SYNCS 0x989680 ;  /* 0x009896800000895d */ /* 0x010fea0003900000 */
[----:B------:R-:W4:Y:S02]  /*9f90*/  @!P0 SYNCS.PHASECHK.TRANS64 P0, [R0+URZ+0x260], R2 ;  /* 0x00026002000085a7 */ /* 0x000f2400080010ff */
[----:B----4-:R-:W-:Y:S05]  /*9fa0*/  @!P0 BRA `(.L_x_110) ;  /* 0xfffffffc00f08947 */ /* 0x010fea000383ffff */
[----:B------:R-:W-:Y:S05]  /*9fb0*/  BRA `(.L_x_235) ;  /* 0xffffffbc00f47947 */ /* 0x000fea000383ffff */
.L_x_120:
[----:B-1----:R1:W2:Y:S02]  /*9fc0*/  SYNCS.PHASECHK.TRANS64.TRYWAIT P0, [R0+URZ+0x230], R2 ;  /* 0x00023002000075a7 */ /* 0x0022a400080011ff */
[----:B--2---:R-:W-:Y:S05]  /*9fd0*/  @!P0 NANOSLEEP.SYNCS 0x989680 ;  /* 0x009896800000895d */ /* 0x004fea0003900000 */
[----:B------:R-:W2:Y:S02]  /*9fe0*/  @!P0 SYNCS.PHASECHK.TRANS64 P0, [R0+URZ+0x230], R2 ;  /* 0x00023002000085a7 */ /* 0x000ea400080010ff */
[----:B--2---:R-:W-:Y:S05]  /*9ff0*/  @!P0 BRA `(.L_x_120) ;  /* 0xfffffffc00f08947 */ /* 0x004fea000383ffff */
[----:B------:R-:W-:Y:S05]  /*a000*/  BRA `(.L_x_119) ;  /* 0xffffffc800dc7947 */ /* 0x000fea000383ffff */
.L_x_122:
[----:B-1----:R1:W4:Y:S02]  /*a010*/  SYNCS.PHASECHK.TRANS64.TRYWAIT P1, [R17+URZ+0x280], R3 ;  /* 0x00028003110075a7 */ /* 0x00232400080211ff */
[----:B----4-:R-:W-:Y:S05]  /*a020*/  @!P1 NANOSLEEP.SYNCS 0x989680 ;  /* 0x009896800000995d */ /* 0x010fea0003900000 */
[----:B------:R-:W4:Y:S02]  /*a030*/  @!P1 SYNCS.PHASECHK.TRANS64 P1, [R17+URZ+0x280], R3 ;  /* 0x00028003110095a7 */ /* 0x000f2400080210ff */
[----:B----4-:R-:W-:Y:S05]  /*a040*/  @!P1 BRA `(.L_x_122) ;  /* 0xfffffffc00f09947 */ /* 0x010fea000383ffff */
[----:B------:R-:W-:Y:S05]  /*a050*/  BRA `(.L_x_121) ;  /* 0xffffffcc00647947 */ /* 0x000fea000383ffff */
        .weak           $__internal_0_$__cuda_sm10x_tcgen05_guardrail_trap_col_being_dealloced_not_returned_by_alloc
        .type           $__internal_0_$__cuda_sm10x_tcgen05_guardrail_trap_col_being_dealloced_not_returned_by_alloc,@function
        .size           $__internal_0_$__cuda_sm10x_tcgen05_guardrail_trap_col_being_dealloced_not_returned_by_alloc,($__internal_1_$__cuda_sm10x_tcgen05_guardrail_trap_phase_invalid_during_alloc - $__internal_0_$__cuda_sm10x_tcgen05_guardrail_trap_col_being_dealloced_not_returned_by_alloc)
$__internal_0_$__cuda_sm10x_tcgen05_guardrail_trap_col_being_dealloced_not_returned_by_alloc:
[----:B------:R-:W-:Y:S05]  /*a060*/  BPT.TRAP 0x1 ;  /* 0x000000040000795c */ /* 0x000fea0000300000 */
[----:B------:R-:W-:-:S04]  /*a070*/  HFMA2 R3, -RZ, RZ, 0, 0 ;  /* 0x00000000ff037431 */ /* 0x000fc800000001ff */
[----:B------:R-:W-:Y:S05]  /*a080*/  RET.REL.NODEC R2 `(_ZN7cutlass13device_kernelINS_4gemm6kernel13GemmUniversalIN4cute5tupleIJiiiiEEENS1_10collective13CollectiveMmaINS1_35MainloopSm100TmaUmmaWarpSpecializedILi35ELi2ELi4ENS5_IJNS4_1CILi1EEESB_SB_EEEEENS5_IJNSA_ILi64EEENSA_ILi112EEENSA_ILi16EEEEEENS_6half_tENS5_IJlSB_lEEESI_SJ_NS4_8TiledMMAINS4_8MMA_AtomIJNS4_20SM100_MMA_F16BF16_SSISI_SI_fLi64ELi112ELNS4_4UMMA5MajorE0ELSO_0ELNSN_7ScaleInE0ELSP_0EEEEEENS4_6LayoutISC_NS5_IJNSA_ILi0EEEST_ST_EEEEENS5_IJNS4_10UnderscoreESW_SW_EEEEENS4_13SM90_TMA_LOADENS4_14ComposedLayoutINS4_7SwizzleILi1ELi4ELi3EEENS4_18smem_ptr_flag_bitsILi16EEENSS_INS5_IJNSA_ILi8EEESG_EEENS5_IJSG_SB_EEEEEEEvNS4_8identityESZ_S19_vS1A_EENS_8epilogue10collective18CollectiveEpilogueINS1C_23Sm100TmaWarpSpecializedILi2ELi1ELi56ELb1ELb0EEEJSH_NS5_IJNSS_ISE_SB_EENSS_ISF_SB_EEEEESI_SJ_SI_SJ_NS1C_6fusion15FusionCallbacksIS1G_NS1K_17LinearCombinationISI_fSI_fLNS_15FloatRoundStyleE2EEESH_S1J_JEEENS4_5SM1004TMEM4LOAD26SM100_TMEM_LOAD_16dp256b2xESZ_S19_NS4_17SM75_U32x4_LDSM_NENS4_14SM90_TMA_STOREES19_NS4_17SM90_U32x4_STSM_NENS4_39AutoVectorizingCopyWithAssumedAlignmentILi128EEEEEEvvEEEEvNT_6ParamsE) ;  /* 0xffffff5c02dc7950 */ /* 0x000fea0003c3ffff */
        .weak           $__internal_1_$__cuda_sm10x_tcgen05_guardrail_trap_phase_invalid_during_alloc
        .type           $__internal_1_$__cuda_sm10x_tcgen05_guardrail_trap_phase_invalid_during_alloc,@function
        .size           $__internal_1_$__cuda_sm10x_tcgen05_guardrail_trap_phase_invalid_during_alloc,($__internal_2_$__cuda_sm10x_tcgen05_guardrail_trap_unallocated_columns_being_dealloced - $__internal_1_$__cuda_sm10x_tcgen05_guardrail_trap_phase_invalid_during_alloc)
$__internal_1_$__cuda_sm10x_tcgen05_guardrail_trap_phase_invalid_during_alloc:
[----:B------:R-:W-:Y:S05]  /*a090*/  BPT.TRAP 0x1 ;  /* 0x000000040000795c */ /* 0x000fea0000300000 */
[----:B------:R-:W-:-:S04]  /*a0a0*/  MOV R3, 0x0 ;  /* 0x0000000000037802 */ /* 0x000fc80000000f00 */
[----:B------:R-:W-:Y:S05]  /*a0b0*/  RET.REL.NODEC R2 `(_ZN7cutlass13device_kernelINS_4gemm6kernel13GemmUniversalIN4cute5tupleIJiiiiEEENS1_10collective13CollectiveMmaINS1_35MainloopSm100TmaUmmaWarpSpecializedILi35ELi2ELi4ENS5_IJNS4_1CILi1EEESB_SB_EEEEENS5_IJNSA_ILi64EEENSA_ILi112EEENSA_ILi16EEEEEENS_6half_tENS5_IJlSB_lEEESI_SJ_NS4_8TiledMMAINS4_8MMA_AtomIJNS4_20SM100_MMA_F16BF16_SSISI_SI_fLi64ELi112ELNS4_4UMMA5MajorE0ELSO_0ELNSN_7ScaleInE0ELSP_0EEEEEENS4_6LayoutISC_NS5_IJNSA_ILi0EEEST_ST_EEEEENS5_IJNS4_10UnderscoreESW_SW_EEEEENS4_13SM90_TMA_LOADENS4_14ComposedLayoutINS4_7SwizzleILi1ELi4ELi3EEENS4_18smem_ptr_flag_bitsILi16EEENSS_INS5_IJNSA_ILi8EEESG_EEENS5_IJSG_SB_EEEEEEEvNS4_8identityESZ_S19_vS1A_EENS_8epilogue10collective18CollectiveEpilogueINS1C_23Sm100TmaWarpSpecializedILi2ELi1ELi56ELb1ELb0EEEJSH_NS5_IJNSS_ISE_SB_EENSS_ISF_SB_EEEEESI_SJ_SI_SJ_NS1C_6fusion15FusionCallbacksIS1G_NS1K_17LinearCombinationISI_fSI_fLNS_15FloatRoundStyleE2EEESH_S1J_JEEENS4_5SM1004TMEM4LOAD26SM100_TMEM_LOAD_16dp256b2xESZ_S19_NS4_17SM75_U32x4_LDSM_NENS4_14SM90_TMA_STOREES19_NS4_17SM90_U32x4_STSM_NENS4_39AutoVectorizingCopyWithAssumedAlignmentILi128EEEEEEvvEEEEvNT_6ParamsE) ;  /* 0xffffff5c02d07950 */ /* 0x000fea0003c3ffff */
        .weak           $__internal_2_$__cuda_sm10x_tcgen05_guardrail_trap_unallocated_columns_being_dealloced
        .type           $__internal_2_$__cuda_sm10x_tcgen05_guardrail_trap_unallocated_columns_being_dealloced,@function
        .size           $__internal_2_$__cuda_sm10x_tcgen05_guardrail_trap_unallocated_columns_being_dealloced,(.L_x_237 - $__internal_2_$__cuda_sm10x_tcgen05_guardrail_trap_unallocated_columns_being_dealloced)
$__internal_2_$__cuda_sm10x_tcgen05_guardrail_trap_unallocated_columns_being_dealloced:
[----:B------:R-:W-:Y:S05]  /*a0c0*/  BPT.TRAP 0x1 ;  /* 0x000000040000795c */ /* 0x000fea0000300000 */
[----:B------:R-:W-:-:S04]  /*a0d0*/  HFMA2 R3, -RZ, RZ, 0, 0 ;  /* 0x00000000ff037431 */ /* 0x000fc800000001ff */
[----:B------:R-:W-:Y:S05]  /*a0e0*/  RET.REL.NODEC R2 `(_ZN7cutlass13device_kernelINS_4gemm6kernel13GemmUniversalIN4cute5tupleIJiiiiEEENS1_10collective13CollectiveMmaINS1_35MainloopSm100TmaUmmaWarpSpecializedILi35ELi2ELi4ENS5_IJNS4_1CILi1EEESB_SB_EEEEENS5_IJNSA_ILi64EEENSA_ILi112EEENSA_ILi16EEEEEENS_6half_tENS5_IJlSB_lEEESI_SJ_NS4_8TiledMMAINS4_8MMA_AtomIJNS4_20SM100_MMA_F16BF16_SSISI_SI_fLi64ELi112ELNS4_4UMMA5MajorE0ELSO_0ELNSN_7ScaleInE0ELSP_0EEEEEENS4_6LayoutISC_NS5_IJNSA_ILi0EEEST_ST_EEEEENS5_IJNS4_10UnderscoreESW_SW_EEEEENS4_13SM90_TMA_LOADENS4_14ComposedLayoutINS4_7SwizzleILi1ELi4ELi3EEENS4_18smem_ptr_flag_bitsILi16EEENSS_INS5_IJNSA_ILi8EEESG_EEENS5_IJSG_SB_EEEEEEEvNS4_8identityESZ_S19_vS1A_EENS_8epilogue10collective18CollectiveEpilogueINS1C_23Sm100TmaWarpSpecializedILi2ELi1ELi56ELb1ELb0EEEJSH_NS5_IJNSS_ISE_SB_EENSS_ISF_SB_EEEEESI_SJ_SI_SJ_NS1C_6fusion15FusionCallbacksIS1G_NS1K_17LinearCombinationISI_fSI_fLNS_15FloatRoundStyleE2EEESH_S1J_JEEENS4_5SM1004TMEM4LOAD26SM100_TMEM_LOAD_16dp256b2xESZ_S19_NS4_17SM75_U32x4_LDSM_NENS4_14SM90_TMA_STOREES19_NS4_17SM90_U32x4_STSM_NENS4_39AutoVectorizingCopyWithAssumedAlignmentILi128EEEEEEvvEEEEvNT_6ParamsE) ;  /* 0xffffff5c02c47950 */ /* 0x000fea0003c3ffff */
.L_x_236:
[----:B------:R-:W-:-:S00]  /*a0f0*/  BRA `(.L_x_236) ;  /* 0xfffffffc00fc7947 */ /* 0x000fc0000383ffff */
[----:B------:R-:W-:-:S00]  /*a100*/  NOP ;  /* 0x0000000000007918 */ /* 0x000fc00000000000 */
[----:B------:R-:W-:-:S00]  /*a110*/  NOP ;  /* 0x0000000000007918 */ /* 0x000fc00000000000 */
[----:B------:R-:W-:-:S00]  /*a120*/  NOP ;  /* 0x0000000000007918 */ /* 0x000fc00000000000 */
[----:B------:R-:W-:-:S00]  /*a130*/  NOP ;  /* 0x0000000000007918 */ /* 0x000fc00000000000 */
[----:B------:R-:W-:-:S00]  /*a140*/  NOP ;  /* 0x0000000000007918 */ /* 0x000fc00000000000 */
[----:B------:R-:W-:-:S00]  /*a150*/  NOP ;  /* 0x0000000000007918 */ /* 0x000fc00000000000 */
[----:B------:R-:W-:-:S00]  /*a160*/  NOP ;  /* 0x0000000000007918 */ /* 0x000fc00000000000 */
[----:B------:R-:W-:-:S00]  /*a170*/  NOP ;  /* 0x0000000000007918 */ /* 0x000fc00000000000 */
.L_x_237:


//--------------------- .nv.global.init           --------------------------
	.section	.nv.global.init,"aw",@progbits
.nv.global.init:
	.type		$str$27,@object
	.size		$str$27,($str$28 - $str$27)
$str$27:
        /*0000*/ 	.byte	0x28, 0x61, 0x64, 0x64, 0x72, 0x65, 0x73, 0x73, 0x20, 0x26, 0x20, 0x6d, 0x61, 0x73, 0x6b, 0x29
        /*0010*/ 	.byte	0x20, 0x3d, 0x3d, 0x20, 0x30, 0x00
	.type		$str$28,@object
	.size		$str$28,($str$26 - $str$28)
$str$28:
        /*0016*/ 	.byte	0x2f, 0x74, 0x6d, 0x70, 0x2f, 0x63, 0x75, 0x74, 0x6c, 0x61, 0x73, 0x73, 0x5f, 0x73, 0x77, 0x65
        /*0026*/ 	.byte	0x65, 0x70, 0x5f, 0x73, 0x72, 0x63, 0x2f, 0x69, 0x6e, 0x63, 0x6c, 0x75, 0x64, 0x65, 0x2f, 0x63
        /*0036*/ 	.byte	0x75, 0x74, 0x65, 0x2f, 0x70, 0x6f, 0x69, 0x6e, 0x74, 0x65, 0x72, 0x5f, 0x66, 0x6c, 0x61, 0x67
        /*0046*/ 	.byte	0x67, 0x65, 0x64, 0x2e, 0x68, 0x70, 0x70, 0x00
	.type		$str$26,@object
	.size		$str$26,($str$25 - $str$26)
$str$26:
        /*004e*/ 	.byte	0x2f, 0x74, 0x6d, 0x70, 0x2f, 0x63, 0x75, 0x74, 0x6c, 0x61, 0x73, 0x73, 0x5f, 0x73, 0x77, 0x65
        /*005e*/ 	.byte	0x65, 0x70, 0x5f, 0x73, 0x72, 0x63, 0x2f, 0x69, 0x6e, 0x63, 0x6c, 0x75, 0x64, 0x65, 0x2f, 0x63
        /*006e*/ 	.byte	0x75, 0x74, 0x65, 0x2f, 0x61, 0x74, 0x6f, 0x6d, 0x2f, 0x63, 0x6f, 0x70, 0x79, 0x5f, 0x74, 0x72
        /*007e*/ 	.byte	0x61, 0x69, 0x74, 0x73, 0x5f, 0x73, 0x6d, 0x31, 0x30, 0x30, 0x2e, 0x68, 0x70, 0x70, 0x00
	.type		$str$25,@object
	.size		$str$25,(__unnamed_1 - $str$25)
$str$25:
        /*008d*/ 	.byte	0x28, 0x28, 0x75, 0x69, 0x6e, 0x74, 0x33, 0x32, 0x5f, 0x74, 0x28, 0x74, 0x68, 0x72, 0x65, 0x61
        /*009d*/ 	.byte	0x64, 0x49, 0x64, 0x78, 0x2e, 0x78, 0x29, 0x20, 0x2f, 0x20, 0x33, 0x32, 0x29, 0x20, 0x25, 0x20
        /*00ad*/ 	.byte	0x34, 0x29, 0x20, 0x3d, 0x3d, 0x20, 0x28, 0x28, 0x28, 0x74, 0x6d, 0x65, 0x6d, 0x5f, 0x61, 0x64
        /*00bd*/ 	.byte	0x64, 0x72, 0x20, 0x3e, 0x3e, 0x20, 0x31, 0x36, 0x29, 0x20, 0x2f, 0x20, 0x33, 0x32, 0x29, 0x20
        /*00cd*/ 	.byte	0x25, 0x20, 0x34, 0x29, 0x00
	.type		__unnamed_1,@object
	.size		__unnamed_1,(__unnamed_2 - __unnamed_1)
__unnamed_1:
        /*00d2*/ 	.byte	0x61, 0x75, 0x74, 0x6f, 0x20, 0x63, 0x75, 0x74, 0x65, 0x3a, 0x3a, 0x61, 0x73, 0x5f, 0x70, 0x6f
        /* <DEDUP_REMOVED lines=24> */
        /*0262*/ 	.byte	0x36, 0x38, 0x3e, 0x3e, 0x3e, 0x3e, 0x5d, 0x00
	.type		__unnamed_2,@object
	.size		__unnamed_2,(.L_2 - __unnamed_2)
__unnamed_2:
        /* <DEDUP_REMOVED lines=42> */
        /*050a*/ 	.byte	0x3e, 0x5d, 0x00
.L_2:


//--------------------- .nv.shared._ZN7cutlass13device_kernelINS_4gemm6kernel13GemmUniversalIN4cute5tupleIJiiiiEEENS1_10collective13CollectiveMmaINS1_35MainloopSm100TmaUmmaWarpSpecializedILi35ELi2ELi4ENS5_IJNS4_1CILi1EEESB_SB_EEEEENS5_IJNSA_ILi64EEENSA_ILi112EEENSA_ILi16EEEEEENS_6half_tENS5_IJlSB_lEEESI_SJ_NS4_8TiledMMAINS4_8MMA_AtomIJNS4_20SM100_MMA_F16BF16_SSISI_SI_fLi64ELi112ELNS4_4UMMA5MajorE0ELSO_0ELNSN_7ScaleInE0ELSP_0EEEEEENS4_6LayoutISC_NS5_IJNSA_ILi0EEEST_ST_EEEEENS5_IJNS4_10UnderscoreESW_SW_EEEEENS4_13SM90_TMA_LOADENS4_14ComposedLayoutINS4_7SwizzleILi1ELi4ELi3EEENS4_18smem_ptr_flag_bitsILi16EEENSS_INS5_IJNSA_ILi8EEESG_EEENS5_IJSG_SB_EEEEEEEvNS4_8identityESZ_S19_vS1A_EENS_8epilogue10collective18CollectiveEpilogueINS1C_23Sm100TmaWarpSpecializedILi2ELi1ELi56ELb1ELb0EEEJSH_NS5_IJNSS_ISE_SB_EENSS_ISF_SB_EEEEESI_SJ_SI_SJ_NS1C_6fusion15FusionCallbacksIS1G_NS1K_17LinearCombinationISI_fSI_fLNS_15FloatRoundStyleE2EEESH_S1J_JEEENS4_5SM1004TMEM4LOAD26SM100_TMEM_LOAD_16dp256b2xESZ_S19_NS4_17SM75_U32x4_LDSM_NENS4_14SM90_TMA_STOREES19_NS4_17SM90_U32x4_STSM_NENS4_39AutoVectorizingCopyWithAssumedAlignmentILi128EEEEEEvvEEEEvNT_6ParamsE --------------------------
	.section	.nv.shared._ZN7cutlass13device_kernelINS_4gemm6kernel13GemmUniversalIN4cute5tupleIJiiiiEEENS1_10collective13CollectiveMmaINS1_35MainloopSm100TmaUmmaWarpSpecializedILi35ELi2ELi4ENS5_IJNS4_1CILi1EEESB_SB_EEEEENS5_IJNSA_ILi64EEENSA_ILi112EEENSA_ILi16EEEEEENS_6half_tENS5_IJlSB_lEEESI_SJ_NS4_8TiledMMAINS4_8MMA_AtomIJNS4_20SM100_MMA_F16BF16_SSISI_SI_fLi64ELi112ELNS4_4UMMA5MajorE0ELSO_0ELNSN_7ScaleInE0ELSP_0EEEEEENS4_6LayoutISC_NS5_IJNSA_ILi0EEEST_ST_EEEEENS5_IJNS4_10UnderscoreESW_SW_EEEEENS4_13SM90_TMA_LOADENS4_14ComposedLayoutINS4_7SwizzleILi1ELi4ELi3EEENS4_18smem_ptr_flag_bitsILi16EEENSS_INS5_IJNSA_ILi8EEESG_EEENS5_IJSG_SB_EEEEEEEvNS4_8identityESZ_S19_vS1A_EENS_8epilogue10collective18CollectiveEpilogueINS1C_23Sm100TmaWarpSpecializedILi2ELi1ELi56ELb1ELb0EEEJSH_NS5_IJNSS_ISE_SB_EENSS_ISF_SB_EEEEESI_SJ_SI_SJ_NS1C_6fusion15FusionCallbacksIS1G_NS1K_17LinearCombinationISI_fSI_fLNS_15FloatRoundStyleE2EEESH_S1J_JEEENS4_5SM1004TMEM4LOAD26SM100_TMEM_LOAD_16dp256b2xESZ_S19_NS4_17SM75_U32x4_LDSM_NENS4_14SM90_TMA_STOREES19_NS4_17SM90_U32x4_STSM_NENS4_39AutoVectorizingCopyWithAssumedAlignmentILi128EEEEEEvvEEEEvNT_6ParamsE,"aw",@nobits
	.sectionflags	@""
	.align	16
	.zero		1024


//--------------------- .nv.shared.reserved.0     --------------------------
	.section	.nv.shared.reserved.0,"aw",@nobits
	.weak		__nv_reservedSMEM_offset_0_alias
	.size		__nv_reservedSMEM_offset_0_alias, 0, 64
	.other		__nv_reservedSMEM_offset_0_alias,@"STO_CUDA_RESERVED_SHARED STV_DEFAULT"
__nv_reservedSMEM_offset_0_alias:
	.zero		0
.nv.shared.reserved.0:
	.zero		64
	.weak		__nv_reservedSMEM_tcgen05_partition
	.type		__nv_reservedSMEM_tcgen05_partition,@object
	.size		__nv_reservedSMEM_tcgen05_partition,(.L_0 - __nv_reservedSMEM_tcgen05_partition)
__nv_reservedSMEM_tcgen05_partition:
	.zero		32
.L_0:


//--------------------- .nv.global                --------------------------
	.section	.nv.global,"aw",@nobits
.nv.global:
	.type		_ZN40_INTERNAL_25fc0dc3_4_k_cu_ef6f75df_166854cute1_E,@object
	.size		_ZN40_INTERNAL_25fc0dc3_4_k_cu_ef6f75df_166854cute1_E,(_ZN40_INTERNAL_25fc0dc3_4_k_cu_ef6f75df_166854cuda3std3__45__cpo6cbeginE - _ZN40_INTERNAL_25fc0dc3_4_k_cu_ef6f75df_166854cute1_E)
_ZN40_INTERNAL_25fc0dc3_4_k_cu_ef6f75df_166854cute1_E:
	.zero		1
	.type		_ZN40_INTERNAL_25fc0dc3_4_k_cu_ef6f75df_166854cuda3std3__45__cpo6cbeginE,@object
	.size		_ZN40_INTERNAL_25fc0dc3_4_k_cu_ef6f75df_166854cuda3std3__45__cpo6cbeginE,(_ZN40_INTERNAL_25fc0dc3_4_k_cu_ef6f75df_166854cuda3std3__48in_placeE - _ZN40_INTERNAL_25fc0dc3_4_k_cu_ef6f75df_166854cuda3std3__45__cpo6cbeginE)
_ZN40_INTERNAL_25fc0dc3_4_k_cu_ef6f75df_166854cuda3std3__45__cpo6cbeginE:
	.zero		1
	.type		_ZN40_INTERNAL_25fc0dc3_4_k_cu_ef6f75df_166854cuda3std3__48in_placeE,@object
	.size		_ZN40_INTERNAL_25fc0dc3_4_k_cu_ef6f75df_166854cuda3std3__48in_placeE,(_ZN40_INTERNAL_25fc0dc3_4_k_cu_ef6f75df_166854cuda3std6ranges3__45__cpo9iter_moveE - _ZN40_INTERNAL_25fc0dc3_4_k_cu_ef6f75df_166854cuda3std3__48in_placeE)
_ZN40_INTERNAL_25fc0dc3_4_k_cu_ef6f75df_166854cuda3std3__48in_placeE:
	.zero		1
	.type		_ZN40_INTERNAL_25fc0dc3_4_k_cu_ef6f75df_166854cuda3std6ranges3__45__cpo9iter_moveE,@object
	.size		_ZN40_INTERNAL_25fc0dc3_4_k_cu_ef6f75df_166854cuda3std6ranges3__45__cpo9iter_moveE,(_ZN40_INTERNAL_25fc0dc3_4_k_cu_ef6f75df_166854cuda3std3__45__cpo5beginE - _ZN40_INTERNAL_25fc0dc3_4_k_cu_ef6f75df_166854cuda3std6ranges3__45__cpo9iter_moveE)
_ZN40_INTERNAL_25fc0dc3_4_k_cu_ef6f75df_166854cuda3std6ranges3__45__cpo9iter_moveE:
	.zero		1
	.type		_ZN40_INTERNAL_25fc0dc3_4_k_cu_ef6f75df_166854cuda3std3__45__cpo5beginE,@object
	.size		_ZN40_INTERNAL_25fc0dc3_4_k_cu_ef6f75df_166854cuda3std3__45__cpo5beginE,(_ZN40_INTERNAL_25fc0dc3_4_k_cu_ef6f75df_166854cuda3std3__442_GLOBAL__N__25fc0dc3_4_k_cu_ef6f75df_166856ignoreE - _ZN40_INTERNAL_25fc0dc3_4_k_cu_ef6f75df_166854cuda3std3__45__cpo5beginE)
_ZN40_INTERNAL_25fc0dc3_4_k_cu_ef6f75df_166854cuda3std3__45__cpo5beginE:
	.zero		1
	.type		_ZN40_INTERNAL_25fc0dc3_4_k_cu_ef6f75df_166854cuda3std3__442_GLOBAL__N__25fc0dc3_4_k_cu_ef6f75df_166856ignoreE,@object
	.size		_ZN40_INTERNAL_25fc0dc3_4_k_cu_ef6f75df_166854cuda3std3__442_GLOBAL__N__25fc0dc3_4_k_cu_ef6f75df_166856ignoreE,(_ZN40_INTERNAL_25fc0dc3_4_k_cu_ef6f75df_166854cute7productE - _ZN40_INTERNAL_25fc0dc3_4_k_cu_ef6f75df_166854cuda3std3__442_GLOBAL__N__25fc0dc3_4_k_cu_ef6f75df_166856ignoreE)
_ZN40_INTERNAL_25fc0dc3_4_k_cu_ef6f75df_166854cuda3std3__442_GLOBAL__N__25fc0dc3_4_k_cu_ef6f75df_166856ignoreE:
	.zero		1
	.type		_ZN40_INTERNAL_25fc0dc3_4_k_cu_ef6f75df_166854cute7productE,@object
	.size		_ZN40_INTERNAL_25fc0dc3_4_k_cu_ef6f75df_166854cute7productE,(_ZN40_INTERNAL_25fc0dc3_4_k_cu_ef6f75df_166854cuda3std3__45__cpo3endE - _ZN40_INTERNAL_25fc0dc3_4_k_cu_ef6f75df_166854cute7productE)
_ZN40_INTERNAL_25fc0dc3_4_k_cu_ef6f75df_166854cute7productE:
	.zero		1
	.type		_ZN40_INTERNAL_25fc0dc3_4_k_cu_ef6f75df_166854cuda3std3__45__cpo3endE,@object
	.size		_ZN40_INTERNAL_25fc0dc3_4_k_cu_ef6f75df_166854cuda3std3__45__cpo3endE,(_ZN40_INTERNAL_25fc0dc3_4_k_cu_ef6f75df_166854cuda3std3__419piecewise_constructE - _ZN40_INTERNAL_25fc0dc3_4_k_cu_ef6f75df_166854cuda3std3__45__cpo3endE)
_ZN40_INTERNAL_25fc0dc3_4_k_cu_ef6f75df_166854cuda3std3__45__cpo3endE:
	.zero		1
	.type		_ZN40_INTERNAL_25fc0dc3_4_k_cu_ef6f75df_166854cuda3std3__419piecewise_constructE,@object
	.size		_ZN40_INTERNAL_25fc0dc3_4_k_cu_ef6f75df_166854cuda3std3__419piecewise_constructE,(_ZN40_INTERNAL_25fc0dc3_4_k_cu_ef6f75df_166854cuda3std3__45__cpo4cendE - _ZN40_INTERNAL_25fc0dc3_4_k_cu_ef6f75df_166854cuda3std3__419piecewise_constructE)
_ZN40_INTERNAL_25fc0dc3_4_k_cu_ef6f75df_166854cuda3std3__419piecewise_constructE:
	.zero		1
	.type		_ZN40_INTERNAL_25fc0dc3_4_k_cu_ef6f75df_166854cuda3std3__45__cpo4cendE,@object
	.size		_ZN40_INTERNAL_25fc0dc3_4_k_cu_ef6f75df_166854cuda3std3__45__cpo4cendE,(_ZN40_INTERNAL_25fc0dc3_4_k_cu_ef6f75df_166854cuda3std6ranges3__45__cpo4swapE - _ZN40_INTERNAL_25fc0dc3_4_k_cu_ef6f75df_166854cuda3std3__45__cpo4cendE)
_ZN40_INTERNAL_25fc0dc3_4_k_cu_ef6f75df_166854cuda3std3__45__cpo4cendE:
	.zero		1
	.type		_ZN40_INTERNAL_25fc0dc3_4_k_cu_ef6f75df_166854cuda3std6ranges3__45__cpo4swapE,@object
	.size		_ZN40_INTERNAL_25fc0dc3_4_k_cu_ef6f75df_166854cuda3std6ranges3__45__cpo4swapE,(.L_10 - _ZN40_INTERNAL_25fc0dc3_4_k_cu_ef6f75df_166854cuda3std6ranges3__45__cpo4swapE)
_ZN40_INTERNAL_25fc0dc3_4_k_cu_ef6f75df_166854cuda3std6ranges3__45__cpo4swapE:
	.zero		1
.L_10:


//--------------------- .nv.constant0._ZN7cutlass13device_kernelINS_4gemm6kernel13GemmUniversalIN4cute5tupleIJiiiiEEENS1_10collective13CollectiveMmaINS1_35MainloopSm100TmaUmmaWarpSpecializedILi35ELi2ELi4ENS5_IJNS4_1CILi1EEESB_SB_EEEEENS5_IJNSA_ILi64EEENSA_ILi112EEENSA_ILi16EEEEEENS_6half_tENS5_IJlSB_lEEESI_SJ_NS4_8TiledMMAINS4_8MMA_AtomIJNS4_20SM100_MMA_F16BF16_SSISI_SI_fLi64ELi112ELNS4_4UMMA5MajorE0ELSO_0ELNSN_7ScaleInE0ELSP_0EEEEEENS4_6LayoutISC_NS5_IJNSA_ILi0EEEST_ST_EEEEENS5_IJNS4_10UnderscoreESW_SW_EEEEENS4_13SM90_TMA_LOADENS4_14ComposedLayoutINS4_7SwizzleILi1ELi4ELi3EEENS4_18smem_ptr_flag_bitsILi16EEENSS_INS5_IJNSA_ILi8EEESG_EEENS5_IJSG_SB_EEEEEEEvNS4_8identityESZ_S19_vS1A_EENS_8epilogue10collective18CollectiveEpilogueINS1C_23Sm100TmaWarpSpecializedILi2ELi1ELi56ELb1ELb0EEEJSH_NS5_IJNSS_ISE_SB_EENSS_ISF_SB_EEEEESI_SJ_SI_SJ_NS1C_6fusion15FusionCallbacksIS1G_NS1K_17LinearCombinationISI_fSI_fLNS_15FloatRoundStyleE2EEESH_S1J_JEEENS4_5SM1004TMEM4LOAD26SM100_TMEM_LOAD_16dp256b2xESZ_S19_NS4_17SM75_U32x4_LDSM_NENS4_14SM90_TMA_STOREES19_NS4_17SM90_U32x4_STSM_NENS4_39AutoVectorizingCopyWithAssumedAlignmentILi128EEEEEEvvEEEEvNT_6ParamsE --------------------------
	.section	.nv.constant0._ZN7cutlass13device_kernelINS_4gemm6kernel13GemmUniversalIN4cute5tupleIJiiiiEEENS1_10collective13CollectiveMmaINS1_35MainloopSm100TmaUmmaWarpSpecializedILi35ELi2ELi4ENS5_IJNS4_1CILi1EEESB_SB_EEEEENS5_IJNSA_ILi64EEENSA_ILi112EEENSA_ILi16EEEEEENS_6half_tENS5_IJlSB_lEEESI_SJ_NS4_8TiledMMAINS4_8MMA_AtomIJNS4_20SM100_MMA_F16BF16_SSISI_SI_fLi64ELi112ELNS4_4UMMA5MajorE0ELSO_0ELNSN_7ScaleInE0ELSP_0EEEEEENS4_6LayoutISC_NS5_IJNSA_ILi0EEEST_ST_EEEEENS5_IJNS4_10UnderscoreESW_SW_EEEEENS4_13SM90_TMA_LOADENS4_14ComposedLayoutINS4_7SwizzleILi1ELi4ELi3EEENS4_18smem_ptr_flag_bitsILi16EEENSS_INS5_IJNSA_ILi8EEESG_EEENS5_IJSG_SB_EEEEEEEvNS4_8identityESZ_S19_vS1A_EENS_8epilogue10collective18CollectiveEpilogueINS1C_23Sm100TmaWarpSpecializedILi2ELi1ELi56ELb1ELb0EEEJSH_NS5_IJNSS_ISE_SB_EENSS_ISF_SB_EEEEESI_SJ_SI_SJ_NS1C_6fusion15FusionCallbacksIS1G_NS1K_17LinearCombinationISI_fSI_fLNS_15FloatRoundStyleE2EEESH_S1J_JEEENS4_5SM1004TMEM4LOAD26SM100_TMEM_LOAD_16dp256b2xESZ_S19_NS4_17SM75_U32x4_LDSM_NENS4_14SM90_TMA_STOREES19_NS4_17SM90_U32x4_STSM_NENS4_39AutoVectorizingCopyWithAssumedAlignmentILi128EEEEEEvvEEEEvNT_6ParamsE,"a",@progbits
	.sectionflags	@""
	.align	4
.nv.constant0._ZN7cutlass13device_kernelINS_4gemm6kernel13GemmUniversalIN4cute5tupleIJiiiiEEENS1_10collective13CollectiveMmaINS1_35MainloopSm100TmaUmmaWarpSpecializedILi35ELi2ELi4ENS5_IJNS4_1CILi1EEESB_SB_EEEEENS5_IJNSA_ILi64EEENSA_ILi112EEENSA_ILi16EEEEEENS_6half_tENS5_IJlSB_lEEESI_SJ_NS4_8TiledMMAINS4_8MMA_AtomIJNS4_20SM100_MMA_F16BF16_SSISI_SI_fLi64ELi112ELNS4_4UMMA5MajorE0ELSO_0ELNSN_7ScaleInE0ELSP_0EEEEEENS4_6LayoutISC_NS5_IJNSA_ILi0EEEST_ST_EEEEENS5_IJNS4_10UnderscoreESW_SW_EEEEENS4_13SM90_TMA_LOADENS4_14ComposedLayoutINS4_7SwizzleILi1ELi4ELi3EEENS4_18smem_ptr_flag_bitsILi16EEENSS_INS5_IJNSA_ILi8EEESG_EEENS5_IJSG_SB_EEEEEEEvNS4_8identityESZ_S19_vS1A_EENS_8epilogue10collective18CollectiveEpilogueINS1C_23Sm100TmaWarpSpecializedILi2ELi1ELi56ELb1ELb0EEEJSH_NS5_IJNSS_ISE_SB_EENSS_ISF_SB_EEEEESI_SJ_SI_SJ_NS1C_6fusion15FusionCallbacksIS1G_NS1K_17LinearCombinationISI_fSI_fLNS_15FloatRoundStyleE2EEESH_S1J_JEEENS4_5SM1004TMEM4LOAD26SM100_TMEM_LOAD_16dp256b2xESZ_S19_NS4_17SM75_U32x4_LDSM_NENS4_14SM90_TMA_STOREES19_NS4_17SM90_U32x4_STSM_NENS4_39AutoVectorizingCopyWithAssumedAlignmentILi128EEEEEEvvEEEEvNT_6ParamsE:
	.zero		2944


//--------------------- SYMBOLS --------------------------

	.type		.nv.reservedSmem.offset0,@object
	.size		.nv.reservedSmem.offset0,0x4
	.type		.nv.reservedSmem.cap,@object
	.size		.nv.reservedSmem.cap,0x4
	.type		__assertfail,@function
